// auto-generated by cutlass_sweep.gemm — config: {"arch": "sm_90", "cluster_m": 1, "cluster_n": 1, "dtype": "e4m3", "dtype_b": "bf16", "layout": "nt", "stages": 0, "tile_k": 64, "tile_m": 256, "tile_n": 256}
#include "cutlass/cutlass.h"
#include "cutlass/gemm/collective/collective_builder.hpp"
#include "cutlass/gemm/device/gemm_universal_adapter.h"
#include "cutlass/gemm/kernel/gemm_universal.hpp"
#include "cutlass/epilogue/collective/collective_builder.hpp"

using ElemA = cutlass::float_e4m3_t;
using ElemB = cutlass::bfloat16_t;
using ElemCD = cutlass::float_e4m3_t;
using Acc  = float;
using TileShape    = cute::Shape<cute::_256, cute::_256, cute::_64>;
using ClusterShape = cute::Shape<cute::_1, cute::_1, cute::_1>;

using CollectiveEpilogue = typename cutlass::epilogue::collective::CollectiveBuilder<
    cutlass::arch::Sm90, cutlass::arch::OpClassTensorOp,
    TileShape, ClusterShape,
    cutlass::epilogue::collective::EpilogueTileAuto,
    Acc, Acc,
    ElemCD, cutlass::layout::RowMajor, 128 / cutlass::sizeof_bits<ElemCD>::value,
    ElemCD, cutlass::layout::RowMajor, 128 / cutlass::sizeof_bits<ElemCD>::value,
    cutlass::epilogue::collective::EpilogueScheduleAuto
  >::CollectiveOp;

using CollectiveMainloop = typename cutlass::gemm::collective::CollectiveBuilder<
    cutlass::arch::Sm90, cutlass::arch::OpClassTensorOp,
    ElemA, cutlass::layout::RowMajor, 128 / cutlass::sizeof_bits<ElemA>::value,
    ElemB, cutlass::layout::ColumnMajor, 128 / cutlass::sizeof_bits<ElemB>::value,
    Acc,
    TileShape, ClusterShape,
    cutlass::gemm::collective::StageCountAutoCarveout<static_cast<int>(sizeof(typename CollectiveEpilogue::SharedStorage))>,
    cutlass::gemm::collective::KernelScheduleAuto
  >::CollectiveOp;

using GemmKernel = cutlass::gemm::kernel::GemmUniversal<
    cute::Shape<int,int,int,int>,
    CollectiveMainloop,
    CollectiveEpilogue
>;
using Gemm = cutlass::gemm::device::GemmUniversalAdapter<GemmKernel>;

// Force the device kernel symbol into the cubin without needing a host main.
auto* _anchor = &cutlass::device_kernel<GemmKernel>;


// ===== COMPILED SASS (sm_90a) =====

	.target	sm_90a

	.elftype	@"ET_EXEC"


//--------------------- .note.nv.tkinfo           --------------------------
	.section	.note.nv.tkinfo,"",@"SHT_NOTE"
	.sectionflags	@"SHF_NOTE_NV_TKINFO"
	.tkinfo
        /*0018*/ 	.word	0x00000002
        /*0030*/ 	.string	""
        /*0030*/ 	.string	"ptxas"
        /*0030*/ 	.string	"Cuda compilation tools, release 13.0, V13.0.88"
        /*0030*/ 	.string	"Build cuda_13.0.r13.0/compiler.36424714_0"
        /*0030*/ 	.string	"-arch sm_90a -m 64 "



//--------------------- .note.nv.cuinfo           --------------------------
	.section	.note.nv.cuinfo,"",@"SHT_NOTE"
	.sectionflags	@"SHF_NOTE_NV_CUINFO"
        /*0018*/ 	.short	0x0002
        /*001a*/ 	.short	0x005a
        /*001c*/ 	.short	0x0082
	.zero		2


//--------------------- .nv.info                  --------------------------
	.section	.nv.info,"",@"SHT_CUDA_INFO"
	.align	4


	//----- nvinfo : EIATTR_REGCOUNT
	.align		4
        /*0000*/ 	.byte	0x04, 0x2f
        /*0002*/ 	.short	(.L_16 - .L_15)
	.align		4
.L_15:
        /*0004*/ 	.word	index@(_ZN7cutlass13device_kernelINS_4gemm6kernel13GemmUniversalIN4cute5tupleIJiiiiEEENS1_10collective13CollectiveMmaINS1_49MainloopSm90TmaGmmaRmemAWarpSpecializedMixedInputILi4ENS5_IJNS4_1CILi1EEESB_SB_EEENS1_35KernelTmaWarpSpecializedCooperativeEEENS5_IJNSA_ILi256EEESF_NSA_ILi64EEEEEENS5_IJNS_12float_e4m3_tEEEENS5_IJlSB_lEEENS_10bfloat16_tESK_NS4_8TiledMMAINS4_8MMA_AtomIJNS4_4SM904GMMA28MMA_64x256x16_F32BF16BF16_RSILNSP_5MajorE0ELSR_0ELNSP_7ScaleInE1ELSS_1EEEEEENS4_6LayoutINS5_IJNSA_ILi2EEESB_SB_EEENS5_IJSB_NSA_ILi0EEESY_EEEEENS5_IJNS4_10UnderscoreES11_S11_EEEEENS4_13SM90_TMA_LOADENS4_14ComposedLayoutINS4_7SwizzleILi2ELi4ELi3EEENS4_18smem_ptr_flag_bitsILi8EEENSV_INS5_IJNSA_ILi8EEESG_EEENS5_IJSG_SB_EEEEEEENS4_9Copy_AtomIJNS4_39AutoVectorizingCopyWithAssumedAlignmentILi128EEESI_EEENS4_8identityES14_NS15_INS16_ILi3ELi4ELi3EEENS18_ILi16EEES1D_EEvS1J_EENS_8epilogue10collective6detail29Sm90TmaWarpSpecializedAdapterINS1P_15DefaultEpilogueISI_SK_SK_NS1O_6thread17LinearCombinationISI_Li1EffLNS1T_9ScaleType4KindE0ELNS_15FloatRoundStyleE2ESI_EENS1_15EpilogueDefaultEEEEEvvEEEEvNT_6ParamsE)
        /*0008*/ 	.word	0x000000a8


	//----- nvinfo : EIATTR_FRAME_SIZE
	.align		4
.L_16:
        /*000c*/ 	.byte	0x04, 0x11
        /*000e*/ 	.short	(.L_18 - .L_17)
	.align		4
.L_17:
        /*0010*/ 	.word	index@(_ZN7cutlass13device_kernelINS_4gemm6kernel13GemmUniversalIN4cute5tupleIJiiiiEEENS1_10collective13CollectiveMmaINS1_49MainloopSm90TmaGmmaRmemAWarpSpecializedMixedInputILi4ENS5_IJNS4_1CILi1EEESB_SB_EEENS1_35KernelTmaWarpSpecializedCooperativeEEENS5_IJNSA_ILi256EEESF_NSA_ILi64EEEEEENS5_IJNS_12float_e4m3_tEEEENS5_IJlSB_lEEENS_10bfloat16_tESK_NS4_8TiledMMAINS4_8MMA_AtomIJNS4_4SM904GMMA28MMA_64x256x16_F32BF16BF16_RSILNSP_5MajorE0ELSR_0ELNSP_7ScaleInE1ELSS_1EEEEEENS4_6LayoutINS5_IJNSA_ILi2EEESB_SB_EEENS5_IJSB_NSA_ILi0EEESY_EEEEENS5_IJNS4_10UnderscoreES11_S11_EEEEENS4_13SM90_TMA_LOADENS4_14ComposedLayoutINS4_7SwizzleILi2ELi4ELi3EEENS4_18smem_ptr_flag_bitsILi8EEENSV_INS5_IJNSA_ILi8EEESG_EEENS5_IJSG_SB_EEEEEEENS4_9Copy_AtomIJNS4_39AutoVectorizingCopyWithAssumedAlignmentILi128EEESI_EEENS4_8identityES14_NS15_INS16_ILi3ELi4ELi3EEENS18_ILi16EEES1D_EEvS1J_EENS_8epilogue10collective6detail29Sm90TmaWarpSpecializedAdapterINS1P_15DefaultEpilogueISI_SK_SK_NS1O_6thread17LinearCombinationISI_Li1EffLNS1T_9ScaleType4KindE0ELNS_15FloatRoundStyleE2ESI_EENS1_15EpilogueDefaultEEEEEvvEEEEvNT_6ParamsE)
        /*0014*/ 	.word	0x000009b8


	//----- nvinfo : EIATTR_MIN_STACK_SIZE
	.align		4
.L_18:
        /*0018*/ 	.byte	0x04, 0x12
        /*001a*/ 	.short	(.L_20 - .L_19)
	.align		4
.L_19:
        /*001c*/ 	.word	index@(_ZN7cutlass13device_kernelINS_4gemm6kernel13GemmUniversalIN4cute5tupleIJiiiiEEENS1_10collective13CollectiveMmaINS1_49MainloopSm90TmaGmmaRmemAWarpSpecializedMixedInputILi4ENS5_IJNS4_1CILi1EEESB_SB_EEENS1_35KernelTmaWarpSpecializedCooperativeEEENS5_IJNSA_ILi256EEESF_NSA_ILi64EEEEEENS5_IJNS_12float_e4m3_tEEEENS5_IJlSB_lEEENS_10bfloat16_tESK_NS4_8TiledMMAINS4_8MMA_AtomIJNS4_4SM904GMMA28MMA_64x256x16_F32BF16BF16_RSILNSP_5MajorE0ELSR_0ELNSP_7ScaleInE1ELSS_1EEEEEENS4_6LayoutINS5_IJNSA_ILi2EEESB_SB_EEENS5_IJSB_NSA_ILi0EEESY_EEEEENS5_IJNS4_10UnderscoreES11_S11_EEEEENS4_13SM90_TMA_LOADENS4_14ComposedLayoutINS4_7SwizzleILi2ELi4ELi3EEENS4_18smem_ptr_flag_bitsILi8EEENSV_INS5_IJNSA_ILi8EEESG_EEENS5_IJSG_SB_EEEEEEENS4_9Copy_AtomIJNS4_39AutoVectorizingCopyWithAssumedAlignmentILi128EEESI_EEENS4_8identityES14_NS15_INS16_ILi3ELi4ELi3EEENS18_ILi16EEES1D_EEvS1J_EENS_8epilogue10collective6detail29Sm90TmaWarpSpecializedAdapterINS1P_15DefaultEpilogueISI_SK_SK_NS1O_6thread17LinearCombinationISI_Li1EffLNS1T_9ScaleType4KindE0ELNS_15FloatRoundStyleE2ESI_EENS1_15EpilogueDefaultEEEEEvvEEEEvNT_6ParamsE)
        /*0020*/ 	.word	0x000009b8
.L_20:


//--------------------- .nv.compat                --------------------------
	.section	.nv.compat,"",@"SHT_CUDA_COMPAT_INFO"
	.align	4
        /*0000*/ 	.byte	0x02, 0x09, 0x01, 0x00, 0x02, 0x02, 0x04, 0x00, 0x02, 0x05, 0x05, 0x00, 0x03, 0x07, 0x01, 0x01
        /*0010*/ 	.byte	0x02, 0x03, 0x01, 0x00, 0x02, 0x06, 0x01, 0x00, 0x04, 0x0b, 0x08, 0x00, 0x00, 0x00, 0x00, 0x00
        /*0020*/ 	.byte	0x00, 0x00, 0x00, 0x00


//--------------------- .nv.info._ZN7cutlass13device_kernelINS_4gemm6kernel13GemmUniversalIN4cute5tupleIJiiiiEEENS1_10collective13CollectiveMmaINS1_49MainloopSm90TmaGmmaRmemAWarpSpecializedMixedInputILi4ENS5_IJNS4_1CILi1EEESB_SB_EEENS1_35KernelTmaWarpSpecializedCooperativeEEENS5_IJNSA_ILi256EEESF_NSA_ILi64EEEEEENS5_IJNS_12float_e4m3_tEEEENS5_IJlSB_lEEENS_10bfloat16_tESK_NS4_8TiledMMAINS4_8MMA_AtomIJNS4_4SM904GMMA28MMA_64x256x16_F32BF16BF16_RSILNSP_5MajorE0ELSR_0ELNSP_7ScaleInE1ELSS_1EEEEEENS4_6LayoutINS5_IJNSA_ILi2EEESB_SB_EEENS5_IJSB_NSA_ILi0EEESY_EEEEENS5_IJNS4_10UnderscoreES11_S11_EEEEENS4_13SM90_TMA_LOADENS4_14ComposedLayoutINS4_7SwizzleILi2ELi4ELi3EEENS4_18smem_ptr_flag_bitsILi8EEENSV_INS5_IJNSA_ILi8EEESG_EEENS5_IJSG_SB_EEEEEEENS4_9Copy_AtomIJNS4_39AutoVectorizingCopyWithAssumedAlignmentILi128EEESI_EEENS4_8identityES14_NS15_INS16_ILi3ELi4ELi3EEENS18_ILi16EEES1D_EEvS1J_EENS_8epilogue10collective6detail29Sm90TmaWarpSpecializedAdapterINS1P_15DefaultEpilogueISI_SK_SK_NS1O_6thread17LinearCombinationISI_Li1EffLNS1T_9ScaleType4KindE0ELNS_15FloatRoundStyleE2ESI_EENS1_15EpilogueDefaultEEEEEvvEEEEvNT_6ParamsE --------------------------
	.section	.nv.info._ZN7cutlass13device_kernelINS_4gemm6kernel13GemmUniversalIN4cute5tupleIJiiiiEEENS1_10collective13CollectiveMmaINS1_49MainloopSm90TmaGmmaRmemAWarpSpecializedMixedInputILi4ENS5_IJNS4_1CILi1EEESB_SB_EEENS1_35KernelTmaWarpSpecializedCooperativeEEENS5_IJNSA_ILi256EEESF_NSA_ILi64EEEEEENS5_IJNS_12float_e4m3_tEEEENS5_IJlSB_lEEENS_10bfloat16_tESK_NS4_8TiledMMAINS4_8MMA_AtomIJNS4_4SM904GMMA28MMA_64x256x16_F32BF16BF16_RSILNSP_5MajorE0ELSR_0ELNSP_7ScaleInE1ELSS_1EEEEEENS4_6LayoutINS5_IJNSA_ILi2EEESB_SB_EEENS5_IJSB_NSA_ILi0EEESY_EEEEENS5_IJNS4_10UnderscoreES11_S11_EEEEENS4_13SM90_TMA_LOADENS4_14ComposedLayoutINS4_7SwizzleILi2ELi4ELi3EEENS4_18smem_ptr_flag_bitsILi8EEENSV_INS5_IJNSA_ILi8EEESG_EEENS5_IJSG_SB_EEEEEEENS4_9Copy_AtomIJNS4_39AutoVectorizingCopyWithAssumedAlignmentILi128EEESI_EEENS4_8identityES14_NS15_INS16_ILi3ELi4ELi3EEENS18_ILi16EEES1D_EEvS1J_EENS_8epilogue10collective6detail29Sm90TmaWarpSpecializedAdapterINS1P_15DefaultEpilogueISI_SK_SK_NS1O_6thread17LinearCombinationISI_Li1EffLNS1T_9ScaleType4KindE0ELNS_15FloatRoundStyleE2ESI_EENS1_15EpilogueDefaultEEEEEvvEEEEvNT_6ParamsE,"",@"SHT_CUDA_INFO"
	.sectionflags	@""
	.align	4


	//----- nvinfo : EIATTR_CUDA_API_VERSION
	.align		4
        /*0000*/ 	.byte	0x04, 0x37
        /*0002*/ 	.short	(.L_22 - .L_21)
.L_21:
        /*0004*/ 	.word	0x00000082


	//----- nvinfo : EIATTR_KPARAM_INFO
	.align		4
.L_22:
        /*0008*/ 	.byte	0x04, 0x17
        /*000a*/ 	.short	(.L_24 - .L_23)
.L_23:
        /*000c*/ 	.word	0x00000000
        /*0010*/ 	.short	0x0000
        /*0012*/ 	.short	0x0070
        /*0014*/ 	.byte	0x00, 0xf0, 0x01, 0x18


	//----- nvinfo : EIATTR_SPARSE_MMA_MASK
	.align		4
.L_24:
        /*0018*/ 	.byte	0x03, 0x50
        /*001a*/ 	.short	0x0000


	//----- nvinfo : EIATTR_MAXREG_COUNT
	.align		4
        /*001c*/ 	.byte	0x03, 0x1b
        /*001e*/ 	.short	0x00a8


	//----- nvinfo : EIATTR_NUM_BARRIERS
	.align		4
        /*0020*/ 	.byte	0x02, 0x4c
        /*0022*/ 	.byte	0x01
	.zero		1


	//----- nvinfo : EIATTR_EXTERNS
	.align		4
        /*0024*/ 	.byte	0x04, 0x0f
        /*0026*/ 	.short	(.L_26 - .L_25)


	//   ....[0]....
	.align		4
.L_25:
        /*0028*/ 	.word	index@(__assertfail)


	//----- nvinfo : EIATTR_ANNOTATIONS
	.align		4
.L_26:
        /*002c*/ 	.byte	0x04, 0x55
        /*002e*/ 	.short	(.L_28 - .L_27)


	//   ....[0]....
.L_27:
        /*0030*/ 	.word	0x00000001
        /*0034*/ 	.byte	0x90, 0x06, 0x00, 0x00, 0x01, 0x00, 0x00, 0x00, 0xb0, 0x06, 0x00, 0x00, 0x01, 0x00, 0x00, 0x00
        /* <DEDUP_REMOVED lines=1457> */
        /*5b54*/ 	.byte	0xc0, 0x69, 0x02, 0x00


	//----- nvinfo : EIATTR_MERCURY_ISA_VERSION
	.align		4
.L_28:
        /*5b58*/ 	.byte	0x03, 0x5f
        /*5b5a*/ 	.short	0x0101


	//----- nvinfo : EIATTR_INT_WARP_WIDE_INSTR_OFFSETS
	.align		4
        /*5b5c*/ 	.byte	0x04, 0x31
        /*5b5e*/ 	.short	(.L_30 - .L_29)


	//   ....[0]....
.L_29:
        /*5b60*/ 	.word	0x00000500


	//   ....[1]....
        /*5b64*/ 	.word	0x00000510


	//   ....[2]....
        /*5b68*/ 	.word	0x000005a0


	//----- nvinfo : EIATTR_COOP_GROUP_MASK_REGIDS
	.align		4
.L_30:
        /*5b6c*/ 	.byte	0x04, 0x29
        /*5b6e*/ 	.short	(.L_32 - .L_31)


	//   ....[0]....
.L_31:
        /*5b70*/ 	.word	0xffffffff


	//   ....[1]....
        /*5b74*/ 	.word	0xffffffff


	//   ....[2]....
        /*5b78*/ 	.word	0xffffffff


	//   ....[3]....
        /*5b7c*/ 	.word	0xffffffff


	//   ....[4]....
        /*5b80*/ 	.word	0x0500000f


	//----- nvinfo : EIATTR_COOP_GROUP_INSTR_OFFSETS
	.align		4
.L_32:
        /*5b84*/ 	.byte	0x04, 0x28
        /*5b86*/ 	.short	(.L_34 - .L_33)


	//   ....[0]....
.L_33:
        /*5b88*/ 	.word	0x00000070


	//   ....[1]....
        /*5b8c*/ 	.word	0x00000080


	//   ....[2]....
        /*5b90*/ 	.word	0x000001a0


	//   ....[3]....
        /*5b94*/ 	.word	0x000003b0


	//   ....[4]....
        /*5b98*/ 	.word	0x00026c00


	//----- nvinfo : EIATTR_REG_RECONFIG
	.align		4
.L_34:
        /*5b9c*/ 	.byte	0x01, 0x54
	.zero		2


	//----- nvinfo : EIATTR_SYSCALL_OFFSETS
	.align		4
        /*5ba0*/ 	.byte	0x04, 0x46
        /*5ba2*/ 	.short	(.L_36 - .L_35)


	//   ....[0]....
.L_35:
        /*5ba4*/ 	.word	0x00001260


	//   ....[1]....
        /*5ba8*/ 	.word	0x00025a60


	//   ....[2]....
        /*5bac*/ 	.word	0x00025b90


	//----- nvinfo : EIATTR_MBARRIER_INSTR_OFFSETS
	.align		4
.L_36:
        /*5bb0*/ 	.byte	0x04, 0x39
        /*5bb2*/ 	.short	(.L_38 - .L_37)


	//   ....[0]....
.L_37:
        /*5bb4*/ 	.word	0x00000320
        /*5bb8*/ 	.word	0x000000ff
        /*5bbc*/ 	.word	0x00000000
        /*5bc0*/ 	.short	0x0100
        /*5bc2*/ 	.byte	0x08
	.zero		1


	//   ....[1]....
        /*5bc4*/ 	.word	0x00000330
        /*5bc8*/ 	.word	0x000000ff
        /*5bcc*/ 	.word	0x00000020
        /*5bd0*/ 	.short	0x0100
        /*5bd2*/ 	.byte	0x08
	.zero		1


	//   ....[2]....
        /*5bd4*/ 	.word	0x00000340
        /*5bd8*/ 	.word	0x000000ff
        /*5bdc*/ 	.word	0x00000008
        /*5be0*/ 	.short	0x0100
        /*5be2*/ 	.byte	0x08
	.zero		1


	//   ....[3]....
        /*5be4*/ 	.word	0x00000350
        /*5be8*/ 	.word	0x000000ff
        /*5bec*/ 	.word	0x00000028
        /*5bf0*/ 	.short	0x0100
        /*5bf2*/ 	.byte	0x08
	.zero		1


	//   ....[4]....
        /*5bf4*/ 	.word	0x00000360
        /*5bf8*/ 	.word	0x000000ff
        /*5bfc*/ 	.word	0x00000010
        /*5c00*/ 	.short	0x0100
        /*5c02*/ 	.byte	0x08
	.zero		1


	//   ....[5]....
        /*5c04*/ 	.word	0x00000370
        /*5c08*/ 	.word	0x000000ff
        /*5c0c*/ 	.word	0x00000030
        /*5c10*/ 	.short	0x0100
        /*5c12*/ 	.byte	0x08
	.zero		1


	//   ....[6]....
        /*5c14*/ 	.word	0x00000380
        /*5c18*/ 	.word	0x000000ff
        /*5c1c*/ 	.word	0x00000018
        /*5c20*/ 	.short	0x0100
        /*5c22*/ 	.byte	0x08
	.zero		1


	//   ....[7]....
        /*5c24*/ 	.word	0x00000390
        /*5c28*/ 	.word	0x000000ff
        /*5c2c*/ 	.word	0x00000038
        /*5c30*/ 	.short	0x0100
        /*5c32*/ 	.byte	0x08
	.zero		1


	//   ....[8]....
        /*5c34*/ 	.word	0x00000620
        /*5c38*/ 	.word	0x000000ff
        /*5c3c*/ 	.word	0x00000050
        /*5c40*/ 	.short	0x0100
        /*5c42*/ 	.byte	0x10
	.zero		1


	//   ....[9]....
        /*5c44*/ 	.word	0x000006c0
        /*5c48*/ 	.word	0x000000ff
        /*5c4c*/ 	.word	0x00000058
        /*5c50*/ 	.short	0x0100
        /*5c52*/ 	.byte	0x10
	.zero		1


	//   ....[10]....
        /*5c54*/ 	.word	0x00001390
        /*5c58*/ 	.word	0x00000005
        /*5c5c*/ 	.word	0x00000000
        /*5c60*/ 	.short	0x010a
        /*5c62*/ 	.byte	0x3f
	.zero		1


	//   ....[11]....
        /*5c64*/ 	.word	0x000013d0
        /*5c68*/ 	.word	0x00000005
        /*5c6c*/ 	.word	0x00000000
        /*5c70*/ 	.short	0x010a
        /*5c72*/ 	.byte	0x3f
	.zero		1


	//   ....[12]....
        /*5c74*/ 	.word	0x00001540
        /*5c78*/ 	.word	0x00000009
        /*5c7c*/ 	.word	0x00000000
        /*5c80*/ 	.short	0x010a
        /*5c82*/ 	.byte	0x3f
	.zero		1


	//   ....[13]....
        /*5c84*/ 	.word	0x00006b00
        /*5c88*/ 	.word	0x00000009
        /*5c8c*/ 	.word	0x00000000
        /*5c90*/ 	.short	0x010a
        /*5c92*/ 	.byte	0x3f
	.zero		1


	//   ....[14]....
        /*5c94*/ 	.word	0x00008c60
        /*5c98*/ 	.word	0x00000005
        /*5c9c*/ 	.word	0x00000000
        /*5ca0*/ 	.short	0x010a
        /*5ca2*/ 	.byte	0x3f
	.zero		1


	//   ....[15]....
        /*5ca4*/ 	.word	0x0000c3f0
        /*5ca8*/ 	.word	0x00000000
        /*5cac*/ 	.word	0x00000000
        /*5cb0*/ 	.short	0x0101
        /*5cb2*/ 	.byte	0x3f
	.zero		1


	//   ....[16]....
        /*5cb4*/ 	.word	0x0000c480
        /*5cb8*/ 	.word	0x00000005
        /*5cbc*/ 	.word	0x00000000
        /*5cc0*/ 	.short	0x010a
        /*5cc2*/ 	.byte	0x3f
	.zero		1


	//   ....[17]....
        /*5cc4*/ 	.word	0x00011f80
        /*5cc8*/ 	.word	0x00000000
        /*5ccc*/ 	.word	0x00000000
        /*5cd0*/ 	.short	0x0101
        /*5cd2*/ 	.byte	0x3f
	.zero		1


	//   ....[18]....
        /*5cd4*/ 	.word	0x00012050
        /*5cd8*/ 	.word	0x00000003
        /*5cdc*/ 	.word	0x00000000
        /*5ce0*/ 	.short	0x0101
        /*5ce2*/ 	.byte	0x3f
	.zero		1


	//   ....[19]....
        /*5ce4*/ 	.word	0x00025cb0
        /*5ce8*/ 	.word	0x00000005
        /*5cec*/ 	.word	0x00000020
        /*5cf0*/ 	.short	0x010a
        /*5cf2*/ 	.byte	0x3f
	.zero		1


	//   ....[20]....
        /*5cf4*/ 	.word	0x00026130
        /*5cf8*/ 	.word	0x00000012
        /*5cfc*/ 	.word	0x00000058
        /*5d00*/ 	.short	0x0101
        /*5d02*/ 	.byte	0x3f
	.zero		1


	//   ....[21]....
        /*5d04*/ 	.word	0x00026990
        /*5d08*/ 	.word	0x00000003
        /*5d0c*/ 	.word	0x00000000
        /*5d10*/ 	.short	0x010a
        /*5d12*/ 	.byte	0x3f
	.zero		1


	//   ....[22]....
        /*5d14*/ 	.word	0x00026a40
        /*5d18*/ 	.word	0x00000003
        /*5d1c*/ 	.word	0x00000000
        /*5d20*/ 	.short	0x010a
        /*5d22*/ 	.byte	0x3f
	.zero		1


	//   ....[23]....
        /*5d24*/ 	.word	0x00026ad0
        /*5d28*/ 	.word	0x00000003
        /*5d2c*/ 	.word	0x00000000
        /*5d30*/ 	.short	0x010a
        /*5d32*/ 	.byte	0x3f
	.zero		1


	//   ....[24]....
        /*5d34*/ 	.word	0x00026b60
        /*5d38*/ 	.word	0x00000003
        /*5d3c*/ 	.word	0x00000000
        /*5d40*/ 	.short	0x010a
        /*5d42*/ 	.byte	0x3f
	.zero		1


	//   ....[25]....
        /*5d44*/ 	.word	0x00026c30
        /*5d48*/ 	.word	0x00000005
        /*5d4c*/ 	.word	0x00000000
        /*5d50*/ 	.short	0x010a
        /*5d52*/ 	.byte	0x3f
	.zero		1


	//   ....[26]....
        /*5d54*/ 	.word	0x00026c80
        /*5d58*/ 	.word	0x00000009
        /*5d5c*/ 	.word	0x00000000
        /*5d60*/ 	.short	0x010a
        /*5d62*/ 	.byte	0x3f
	.zero		1


	//   ....[27]....
        /*5d64*/ 	.word	0x00026cd0
        /*5d68*/ 	.word	0x00000005
        /*5d6c*/ 	.word	0x00000000
        /*5d70*/ 	.short	0x010a
        /*5d72*/ 	.byte	0x3f
	.zero		1


	//   ....[28]....
        /*5d74*/ 	.word	0x00026d20
        /*5d78*/ 	.word	0x00000005
        /*5d7c*/ 	.word	0x00000020
        /*5d80*/ 	.short	0x010a
        /*5d82*/ 	.byte	0x3f
	.zero		1


	//   ....[29]....
        /*5d84*/ 	.word	0x00026e70
        /*5d88*/ 	.word	0x00000003
        /*5d8c*/ 	.word	0x00000000
        /*5d90*/ 	.short	0x010a
        /*5d92*/ 	.byte	0x3f
	.zero		1


	//   ....[30]....
        /*5d94*/ 	.word	0x00026ec0
        /*5d98*/ 	.word	0x00000003
        /*5d9c*/ 	.word	0x00000000
        /*5da0*/ 	.short	0x010a
        /*5da2*/ 	.byte	0x3f
	.zero		1


	//   ....[31]....
        /*5da4*/ 	.word	0x00026f10
        /*5da8*/ 	.word	0x00000003
        /*5dac*/ 	.word	0x00000000
        /*5db0*/ 	.short	0x010a
        /*5db2*/ 	.byte	0x3f
	.zero		1


	//----- nvinfo : EIATTR_NUM_MBARRIERS
	.align		4
.L_38:
        /*5db4*/ 	.byte	0x03, 0x38
        /*5db6*/ 	.short	0x000a


	//----- nvinfo : EIATTR_EXIT_INSTR_OFFSETS
	.align		4
        /*5db8*/ 	.byte	0x04, 0x1c
        /*5dba*/ 	.short	(.L_40 - .L_39)


	//   ....[0]....
.L_39:
        /*5dbc*/ 	.word	0x00000720


	//   ....[1]....
        /*5dc0*/ 	.word	0x00001090


	//   ....[2]....
        /*5dc4*/ 	.word	0x00024f40


	//   ....[3]....
        /*5dc8*/ 	.word	0x00025690


	//   ....[4]....
        /*5dcc*/ 	.word	0x00026bb0


	//----- nvinfo : EIATTR_MAX_THREADS
	.align		4
.L_40:
        /*5dd0*/ 	.byte	0x04, 0x05
        /*5dd2*/ 	.short	(.L_42 - .L_41)
.L_41:
        /*5dd4*/ 	.word	0x00000180
        /*5dd8*/ 	.word	0x00000001
        /*5ddc*/ 	.word	0x00000001


	//----- nvinfo : EIATTR_CRS_STACK_SIZE
	.align		4
.L_42:
        /*5de0*/ 	.byte	0x04, 0x1e
        /*5de2*/ 	.short	(.L_44 - .L_43)
.L_43:
        /*5de4*/ 	.word	0x00000000


	//----- nvinfo : EIATTR_CBANK_PARAM_SIZE
	.align		4
.L_44:
        /*5de8*/ 	.byte	0x03, 0x19
        /*5dea*/ 	.short	0x0670


	//----- nvinfo : EIATTR_PARAM_CBANK
	.align		4
        /*5dec*/ 	.byte	0x04, 0x0a
        /*5dee*/ 	.short	(.L_46 - .L_45)
	.align		4
.L_45:
        /*5df0*/ 	.word	index@(.nv.constant0._ZN7cutlass13device_kernelINS_4gemm6kernel13GemmUniversalIN4cute5tupleIJiiiiEEENS1_10collective13CollectiveMmaINS1_49MainloopSm90TmaGmmaRmemAWarpSpecializedMixedInputILi4ENS5_IJNS4_1CILi1EEESB_SB_EEENS1_35KernelTmaWarpSpecializedCooperativeEEENS5_IJNSA_ILi256EEESF_NSA_ILi64EEEEEENS5_IJNS_12float_e4m3_tEEEENS5_IJlSB_lEEENS_10bfloat16_tESK_NS4_8TiledMMAINS4_8MMA_AtomIJNS4_4SM904GMMA28MMA_64x256x16_F32BF16BF16_RSILNSP_5MajorE0ELSR_0ELNSP_7ScaleInE1ELSS_1EEEEEENS4_6LayoutINS5_IJNSA_ILi2EEESB_SB_EEENS5_IJSB_NSA_ILi0EEESY_EEEEENS5_IJNS4_10UnderscoreES11_S11_EEEEENS4_13SM90_TMA_LOADENS4_14ComposedLayoutINS4_7SwizzleILi2ELi4ELi3EEENS4_18smem_ptr_flag_bitsILi8EEENSV_INS5_IJNSA_ILi8EEESG_EEENS5_IJSG_SB_EEEEEEENS4_9Copy_AtomIJNS4_39AutoVectorizingCopyWithAssumedAlignmentILi128EEESI_EEENS4_8identityES14_NS15_INS16_ILi3ELi4ELi3EEENS18_ILi16EEES1D_EEvS1J_EENS_8epilogue10collective6detail29Sm90TmaWarpSpecializedAdapterINS1P_15DefaultEpilogueISI_SK_SK_NS1O_6thread17LinearCombinationISI_Li1EffLNS1T_9ScaleType4KindE0ELNS_15FloatRoundStyleE2ESI_EENS1_15EpilogueDefaultEEEEEvvEEEEvNT_6ParamsE)
        /*5df4*/ 	.short	0x0210
        /*5df6*/ 	.short	0x0670


	//----- nvinfo : EIATTR_SW_WAR
	.align		4
.L_46:
        /*5df8*/ 	.byte	0x04, 0x36
        /*5dfa*/ 	.short	(.L_48 - .L_47)
.L_47:
        /*5dfc*/ 	.word	0x00000008
.L_48:


//--------------------- .nv.callgraph             --------------------------
	.section	.nv.callgraph,"",@"SHT_CUDA_CALLGRAPH"
	.align	4
	.sectionentsize	8
	.align		4
        /*0000*/ 	.word	0x00000000
	.align		4
        /*0004*/ 	.word	0xffffffff
	.align		4
        /*0008*/ 	.word	index@(_ZN7cutlass13device_kernelINS_4gemm6kernel13GemmUniversalIN4cute5tupleIJiiiiEEENS1_10collective13CollectiveMmaINS1_49MainloopSm90TmaGmmaRmemAWarpSpecializedMixedInputILi4ENS5_IJNS4_1CILi1EEESB_SB_EEENS1_35KernelTmaWarpSpecializedCooperativeEEENS5_IJNSA_ILi256EEESF_NSA_ILi64EEEEEENS5_IJNS_12float_e4m3_tEEEENS5_IJlSB_lEEENS_10bfloat16_tESK_NS4_8TiledMMAINS4_8MMA_AtomIJNS4_4SM904GMMA28MMA_64x256x16_F32BF16BF16_RSILNSP_5MajorE0ELSR_0ELNSP_7ScaleInE1ELSS_1EEEEEENS4_6LayoutINS5_IJNSA_ILi2EEESB_SB_EEENS5_IJSB_NSA_ILi0EEESY_EEEEENS5_IJNS4_10UnderscoreES11_S11_EEEEENS4_13SM90_TMA_LOADENS4_14ComposedLayoutINS4_7SwizzleILi2ELi4ELi3EEENS4_18smem_ptr_flag_bitsILi8EEENSV_INS5_IJNSA_ILi8EEESG_EEENS5_IJSG_SB_EEEEEEENS4_9Copy_AtomIJNS4_39AutoVectorizingCopyWithAssumedAlignmentILi128EEESI_EEENS4_8identityES14_NS15_INS16_ILi3ELi4ELi3EEENS18_ILi16EEES1D_EEvS1J_EENS_8epilogue10collective6detail29Sm90TmaWarpSpecializedAdapterINS1P_15DefaultEpilogueISI_SK_SK_NS1O_6thread17LinearCombinationISI_Li1EffLNS1T_9ScaleType4KindE0ELNS_15FloatRoundStyleE2ESI_EENS1_15EpilogueDefaultEEEEEvvEEEEvNT_6ParamsE)
	.align		4
        /*000c*/ 	.word	index@(__assertfail)
	.align		4
        /*0010*/ 	.word	0x00000000
	.align		4
        /*0014*/ 	.word	0xfffffffe
	.align		4
        /*0018*/ 	.word	0x00000000
	.align		4
        /*001c*/ 	.word	0xfffffffd
	.align		4
        /*0020*/ 	.word	0x00000000
	.align		4
        /*0024*/ 	.word	0xfffffffc


//--------------------- .nv.constant4             --------------------------
	.section	.nv.constant4,"a",@progbits
	.align	8
	.align		8
.nv.constant4:
        /*0000*/ 	.dword	__assertfail
	.align		8
        /*0008*/ 	.dword	__unnamed_1
	.align		8
        /*0010*/ 	.dword	__unnamed_2
	.align		8
        /*0018*/ 	.dword	_ZN40_INTERNAL_4ac65eac_4_k_cu_b8ca5f34_314694cuda3std3__45__cpo5beginE
	.align		8
        /*0020*/ 	.dword	_ZN40_INTERNAL_4ac65eac_4_k_cu_b8ca5f34_314694cuda3std3__45__cpo3endE
	.align		8
        /*0028*/ 	.dword	_ZN40_INTERNAL_4ac65eac_4_k_cu_b8ca5f34_314694cuda3std3__45__cpo6cbeginE
	.align		8
        /*0030*/ 	.dword	_ZN40_INTERNAL_4ac65eac_4_k_cu_b8ca5f34_314694cuda3std3__45__cpo4cendE
	.align		8
        /*0038*/ 	.dword	_ZN40_INTERNAL_4ac65eac_4_k_cu_b8ca5f34_314694cuda3std3__442_GLOBAL__N__4ac65eac_4_k_cu_b8ca5f34_314696ignoreE
	.align		8
        /*0040*/ 	.dword	_ZN40_INTERNAL_4ac65eac_4_k_cu_b8ca5f34_314694cuda3std3__419piecewise_constructE
	.align		8
        /*0048*/ 	.dword	_ZN40_INTERNAL_4ac65eac_4_k_cu_b8ca5f34_314694cuda3std3__48in_placeE
	.align		8
        /*0050*/ 	.dword	_ZN40_INTERNAL_4ac65eac_4_k_cu_b8ca5f34_314694cuda3std6ranges3__45__cpo4swapE
	.align		8
        /*0058*/ 	.dword	_ZN40_INTERNAL_4ac65eac_4_k_cu_b8ca5f34_314694cuda3std6ranges3__45__cpo9iter_moveE
	.align		8
        /*0060*/ 	.dword	_ZN40_INTERNAL_4ac65eac_4_k_cu_b8ca5f34_314694cute7productE
	.align		8
        /*0068*/ 	.dword	_ZN40_INTERNAL_4ac65eac_4_k_cu_b8ca5f34_314694cute1_E
	.align		8
        /*0070*/ 	.dword	$str$24
	.align		8
        /*0078*/ 	.dword	$str$25


//--------------------- .text._ZN7cutlass13device_kernelINS_4gemm6kernel13GemmUniversalIN4cute5tupleIJiiiiEEENS1_10collective13CollectiveMmaINS1_49MainloopSm90TmaGmmaRmemAWarpSpecializedMixedInputILi4ENS5_IJNS4_1CILi1EEESB_SB_EEENS1_35KernelTmaWarpSpecializedCooperativeEEENS5_IJNSA_ILi256EEESF_NSA_ILi64EEEEEENS5_IJNS_12float_e4m3_tEEEENS5_IJlSB_lEEENS_10bfloat16_tESK_NS4_8TiledMMAINS4_8MMA_AtomIJNS4_4SM904GMMA28MMA_64x256x16_F32BF16BF16_RSILNSP_5MajorE0ELSR_0ELNSP_7ScaleInE1ELSS_1EEEEEENS4_6LayoutINS5_IJNSA_ILi2EEESB_SB_EEENS5_IJSB_NSA_ILi0EEESY_EEEEENS5_IJNS4_10UnderscoreES11_S11_EEEEENS4_13SM90_TMA_LOADENS4_14ComposedLayoutINS4_7SwizzleILi2ELi4ELi3EEENS4_18smem_ptr_flag_bitsILi8EEENSV_INS5_IJNSA_ILi8EEESG_EEENS5_IJSG_SB_EEEEEEENS4_9Copy_AtomIJNS4_39AutoVectorizingCopyWithAssumedAlignmentILi128EEESI_EEENS4_8identityES14_NS15_INS16_ILi3ELi4ELi3EEENS18_ILi16EEES1D_EEvS1J_EENS_8epilogue10collective6detail29Sm90TmaWarpSpecializedAdapterINS1P_15DefaultEpilogueISI_SK_SK_NS1O_6thread17LinearCombinationISI_Li1EffLNS1T_9ScaleType4KindE0ELNS_15FloatRoundStyleE2ESI_EENS1_15EpilogueDefaultEEEEEvvEEEEvNT_6ParamsE --------------------------
	.section	.text._ZN7cutlass13device_kernelINS_4gemm6kernel13GemmUniversalIN4cute5tupleIJiiiiEEENS1_10collective13CollectiveMmaINS1_49MainloopSm90TmaGmmaRmemAWarpSpecializedMixedInputILi4ENS5_IJNS4_1CILi1EEESB_SB_EEENS1_35KernelTmaWarpSpecializedCooperativeEEENS5_IJNSA_ILi256EEESF_NSA_ILi64EEEEEENS5_IJNS_12float_e4m3_tEEEENS5_IJlSB_lEEENS_10bfloat16_tESK_NS4_8TiledMMAINS4_8MMA_AtomIJNS4_4SM904GMMA28MMA_64x256x16_F32BF16BF16_RSILNSP_5MajorE0ELSR_0ELNSP_7ScaleInE1ELSS_1EEEEEENS4_6LayoutINS5_IJNSA_ILi2EEESB_SB_EEENS5_IJSB_NSA_ILi0EEESY_EEEEENS5_IJNS4_10UnderscoreES11_S11_EEEEENS4_13SM90_TMA_LOADENS4_14ComposedLayoutINS4_7SwizzleILi2ELi4ELi3EEENS4_18smem_ptr_flag_bitsILi8EEENSV_INS5_IJNSA_ILi8EEESG_EEENS5_IJSG_SB_EEEEEEENS4_9Copy_AtomIJNS4_39AutoVectorizingCopyWithAssumedAlignmentILi128EEESI_EEENS4_8identityES14_NS15_INS16_ILi3ELi4ELi3EEENS18_ILi16EEES1D_EEvS1J_EENS_8epilogue10collective6detail29Sm90TmaWarpSpecializedAdapterINS1P_15DefaultEpilogueISI_SK_SK_NS1O_6thread17LinearCombinationISI_Li1EffLNS1T_9ScaleType4KindE0ELNS_15FloatRoundStyleE2ESI_EENS1_15EpilogueDefaultEEEEEvvEEEEvNT_6ParamsE,"ax",@progbits
	.align	128
.text._ZN7cutlass13device_kernelINS_4gemm6kernel13GemmUniversalIN4cute5tupleIJiiiiEEENS1_10collective13CollectiveMmaINS1_49MainloopSm90TmaGmmaRmemAWarpSpecializedMixedInputILi4ENS5_IJNS4_1CILi1EEESB_SB_EEENS1_35KernelTmaWarpSpecializedCooperativeEEENS5_IJNSA_ILi256EEESF_NSA_ILi64EEEEEENS5_IJNS_12float_e4m3_tEEEENS5_IJlSB_lEEENS_10bfloat16_tESK_NS4_8TiledMMAINS4_8MMA_AtomIJNS4_4SM904GMMA28MMA_64x256x16_F32BF16BF16_RSILNSP_5MajorE0ELSR_0ELNSP_7ScaleInE1ELSS_1EEEEEENS4_6LayoutINS5_IJNSA_ILi2EEESB_SB_EEENS5_IJSB_NSA_ILi0EEESY_EEEEENS5_IJNS4_10UnderscoreES11_S11_EEEEENS4_13SM90_TMA_LOADENS4_14ComposedLayoutINS4_7SwizzleILi2ELi4ELi3EEENS4_18smem_ptr_flag_bitsILi8EEENSV_INS5_IJNSA_ILi8EEESG_EEENS5_IJSG_SB_EEEEEEENS4_9Copy_AtomIJNS4_39AutoVectorizingCopyWithAssumedAlignmentILi128EEESI_EEENS4_8identityES14_NS15_INS16_ILi3ELi4ELi3EEENS18_ILi16EEES1D_EEvS1J_EENS_8epilogue10collective6detail29Sm90TmaWarpSpecializedAdapterINS1P_15DefaultEpilogueISI_SK_SK_NS1O_6thread17LinearCombinationISI_Li1EffLNS1T_9ScaleType4KindE0ELNS_15FloatRoundStyleE2ESI_EENS1_15EpilogueDefaultEEEEEvvEEEEvNT_6ParamsE:
        .type           _ZN7cutlass13device_kernelINS_4gemm6kernel13GemmUniversalIN4cute5tupleIJiiiiEEENS1_10collective13CollectiveMmaINS1_49MainloopSm90TmaGmmaRmemAWarpSpecializedMixedInputILi4ENS5_IJNS4_1CILi1EEESB_SB_EEENS1_35KernelTmaWarpSpecializedCooperativeEEENS5_IJNSA_ILi256EEESF_NSA_ILi64EEEEEENS5_IJNS_12float_e4m3_tEEEENS5_IJlSB_lEEENS_10bfloat16_tESK_NS4_8TiledMMAINS4_8MMA_AtomIJNS4_4SM904GMMA28MMA_64x256x16_F32BF16BF16_RSILNSP_5MajorE0ELSR_0ELNSP_7ScaleInE1ELSS_1EEEEEENS4_6LayoutINS5_IJNSA_ILi2EEESB_SB_EEENS5_IJSB_NSA_ILi0EEESY_EEEEENS5_IJNS4_10UnderscoreES11_S11_EEEEENS4_13SM90_TMA_LOADENS4_14ComposedLayoutINS4_7SwizzleILi2ELi4ELi3EEENS4_18smem_ptr_flag_bitsILi8EEENSV_INS5_IJNSA_ILi8EEESG_EEENS5_IJSG_SB_EEEEEEENS4_9Copy_AtomIJNS4_39AutoVectorizingCopyWithAssumedAlignmentILi128EEESI_EEENS4_8identityES14_NS15_INS16_ILi3ELi4ELi3EEENS18_ILi16EEES1D_EEvS1J_EENS_8epilogue10collective6detail29Sm90TmaWarpSpecializedAdapterINS1P_15DefaultEpilogueISI_SK_SK_NS1O_6thread17LinearCombinationISI_Li1EffLNS1T_9ScaleType4KindE0ELNS_15FloatRoundStyleE2ESI_EENS1_15EpilogueDefaultEEEEEvvEEEEvNT_6ParamsE,@function
        .size           _ZN7cutlass13device_kernelINS_4gemm6kernel13GemmUniversalIN4cute5tupleIJiiiiEEENS1_10collective13CollectiveMmaINS1_49MainloopSm90TmaGmmaRmemAWarpSpecializedMixedInputILi4ENS5_IJNS4_1CILi1EEESB_SB_EEENS1_35KernelTmaWarpSpecializedCooperativeEEENS5_IJNSA_ILi256EEESF_NSA_ILi64EEEEEENS5_IJNS_12float_e4m3_tEEEENS5_IJlSB_lEEENS_10bfloat16_tESK_NS4_8TiledMMAINS4_8MMA_AtomIJNS4_4SM904GMMA28MMA_64x256x16_F32BF16BF16_RSILNSP_5MajorE0ELSR_0ELNSP_7ScaleInE1ELSS_1EEEEEENS4_6LayoutINS5_IJNSA_ILi2EEESB_SB_EEENS5_IJSB_NSA_ILi0EEESY_EEEEENS5_IJNS4_10UnderscoreES11_S11_EEEEENS4_13SM90_TMA_LOADENS4_14ComposedLayoutINS4_7SwizzleILi2ELi4ELi3EEENS4_18smem_ptr_flag_bitsILi8EEENSV_INS5_IJNSA_ILi8EEESG_EEENS5_IJSG_SB_EEEEEEENS4_9Copy_AtomIJNS4_39AutoVectorizingCopyWithAssumedAlignmentILi128EEESI_EEENS4_8identityES14_NS15_INS16_ILi3ELi4ELi3EEENS18_ILi16EEES1D_EEvS1J_EENS_8epilogue10collective6detail29Sm90TmaWarpSpecializedAdapterINS1P_15DefaultEpilogueISI_SK_SK_NS1O_6thread17LinearCombinationISI_Li1EffLNS1T_9ScaleType4KindE0ELNS_15FloatRoundStyleE2ESI_EENS1_15EpilogueDefaultEEEEEvvEEEEvNT_6ParamsE,(.L_x_597 - _ZN7cutlass13device_kernelINS_4gemm6kernel13GemmUniversalIN4cute5tupleIJiiiiEEENS1_10collective13CollectiveMmaINS1_49MainloopSm90TmaGmmaRmemAWarpSpecializedMixedInputILi4ENS5_IJNS4_1CILi1EEESB_SB_EEENS1_35KernelTmaWarpSpecializedCooperativeEEENS5_IJNSA_ILi256EEESF_NSA_ILi64EEEEEENS5_IJNS_12float_e4m3_tEEEENS5_IJlSB_lEEENS_10bfloat16_tESK_NS4_8TiledMMAINS4_8MMA_AtomIJNS4_4SM904GMMA28MMA_64x256x16_F32BF16BF16_RSILNSP_5MajorE0ELSR_0ELNSP_7ScaleInE1ELSS_1EEEEEENS4_6LayoutINS5_IJNSA_ILi2EEESB_SB_EEENS5_IJSB_NSA_ILi0EEESY_EEEEENS5_IJNS4_10UnderscoreES11_S11_EEEEENS4_13SM90_TMA_LOADENS4_14ComposedLayoutINS4_7SwizzleILi2ELi4ELi3EEENS4_18smem_ptr_flag_bitsILi8EEENSV_INS5_IJNSA_ILi8EEESG_EEENS5_IJSG_SB_EEEEEEENS4_9Copy_AtomIJNS4_39AutoVectorizingCopyWithAssumedAlignmentILi128EEESI_EEENS4_8identityES14_NS15_INS16_ILi3ELi4ELi3EEENS18_ILi16EEES1D_EEvS1J_EENS_8epilogue10collective6detail29Sm90TmaWarpSpecializedAdapterINS1P_15DefaultEpilogueISI_SK_SK_NS1O_6thread17LinearCombinationISI_Li1EffLNS1T_9ScaleType4KindE0ELNS_15FloatRoundStyleE2ESI_EENS1_15EpilogueDefaultEEEEEvvEEEEvNT_6ParamsE)
        .other          _ZN7cutlass13device_kernelINS_4gemm6kernel13GemmUniversalIN4cute5tupleIJiiiiEEENS1_10collective13CollectiveMmaINS1_49MainloopSm90TmaGmmaRmemAWarpSpecializedMixedInputILi4ENS5_IJNS4_1CILi1EEESB_SB_EEENS1_35KernelTmaWarpSpecializedCooperativeEEENS5_IJNSA_ILi256EEESF_NSA_ILi64EEEEEENS5_IJNS_12float_e4m3_tEEEENS5_IJlSB_lEEENS_10bfloat16_tESK_NS4_8TiledMMAINS4_8MMA_AtomIJNS4_4SM904GMMA28MMA_64x256x16_F32BF16BF16_RSILNSP_5MajorE0ELSR_0ELNSP_7ScaleInE1ELSS_1EEEEEENS4_6LayoutINS5_IJNSA_ILi2EEESB_SB_EEENS5_IJSB_NSA_ILi0EEESY_EEEEENS5_IJNS4_10UnderscoreES11_S11_EEEEENS4_13SM90_TMA_LOADENS4_14ComposedLayoutINS4_7SwizzleILi2ELi4ELi3EEENS4_18smem_ptr_flag_bitsILi8EEENSV_INS5_IJNSA_ILi8EEESG_EEENS5_IJSG_SB_EEEEEEENS4_9Copy_AtomIJNS4_39AutoVectorizingCopyWithAssumedAlignmentILi128EEESI_EEENS4_8identityES14_NS15_INS16_ILi3ELi4ELi3EEENS18_ILi16EEES1D_EEvS1J_EENS_8epilogue10collective6detail29Sm90TmaWarpSpecializedAdapterINS1P_15DefaultEpilogueISI_SK_SK_NS1O_6thread17LinearCombinationISI_Li1EffLNS1T_9ScaleType4KindE0ELNS_15FloatRoundStyleE2ESI_EENS1_15EpilogueDefaultEEEEEvvEEEEvNT_6ParamsE,@"STO_CUDA_ENTRY STV_DEFAULT"
_ZN7cutlass13device_kernelINS_4gemm6kernel13GemmUniversalIN4cute5tupleIJiiiiEEENS1_10collective13CollectiveMmaINS1_49MainloopSm90TmaGmmaRmemAWarpSpecializedMixedInputILi4ENS5_IJNS4_1CILi1EEESB_SB_EEENS1_35KernelTmaWarpSpecializedCooperativeEEENS5_IJNSA_ILi256EEESF_NSA_ILi64EEEEEENS5_IJNS_12float_e4m3_tEEEENS5_IJlSB_lEEENS_10bfloat16_tESK_NS4_8TiledMMAINS4_8MMA_AtomIJNS4_4SM904GMMA28MMA_64x256x16_F32BF16BF16_RSILNSP_5MajorE0ELSR_0ELNSP_7ScaleInE1ELSS_1EEEEEENS4_6LayoutINS5_IJNSA_ILi2EEESB_SB_EEENS5_IJSB_NSA_ILi0EEESY_EEEEENS5_IJNS4_10UnderscoreES11_S11_EEEEENS4_13SM90_TMA_LOADENS4_14ComposedLayoutINS4_7SwizzleILi2ELi4ELi3EEENS4_18smem_ptr_flag_bitsILi8EEENSV_INS5_IJNSA_ILi8EEESG_EEENS5_IJSG_SB_EEEEEEENS4_9Copy_AtomIJNS4_39AutoVectorizingCopyWithAssumedAlignmentILi128EEESI_EEENS4_8identityES14_NS15_INS16_ILi3ELi4ELi3EEENS18_ILi16EEES1D_EEvS1J_EENS_8epilogue10collective6detail29Sm90TmaWarpSpecializedAdapterINS1P_15DefaultEpilogueISI_SK_SK_NS1O_6thread17LinearCombinationISI_Li1EffLNS1T_9ScaleType4KindE0ELNS_15FloatRoundStyleE2ESI_EENS1_15EpilogueDefaultEEEEEvvEEEEvNT_6ParamsE:
[----:B------:R-:W0:Y:S02]  /*0000*/  LDC R1, c[0x0][0x28] ;  /* 0x00000a00ff017b82 */ /* 0x000e240000000800 */
[----:B0-----:R-:W-:Y:S01]  /*0010*/  VIADD R1, R1, 0xfffff648 ;  /* 0xfffff64801017836 */ /* 0x001fe20000000000 */
[----:B------:R-:W0:Y:S01]  /*0020*/  S2R R2, SR_TID.X ;  /* 0x0000000000027919 */ /* 0x000e220000002100 */
[----:B------:R-:W-:Y:S01]  /*0030*/  ELECT P0, URZ, PT ;  /* 0x00000000003f782f */ /* 0x000fe20003800000 */
[----:B------:R-:W-:Y:S01]  /*0040*/  BSSY B0, `(.L_x_0) ;  /* 0x0000015000007945 */ /* 0x000fe20003800000 */
[--C-:B0-----:R-:W-:Y:S02]  /*0050*/  SHF.R.U32.HI R0, RZ, 0x5, R2.reuse ;  /* 0x00000005ff007819 */ /* 0x101fe40000011602 */
[----:B------:R-:W-:-:S03]  /*0060*/  SHF.R.U32.HI R2, RZ, 0x7, R2 ;  /* 0x00000007ff027819 */ /* 0x000fc60000011602 */
[----:B------:R-:W0:Y:S04]  /*0070*/  SHFL.IDX PT, R3, R0, RZ, 0x1f ;  /* 0x00001fff00037589 */ /* 0x000e2800000e0000 */
[----:B------:R-:W1:Y:S01]  /*0080*/  SHFL.IDX PT, R2, R2, RZ, 0x1f ;  /* 0x00001fff02027589 */ /* 0x000e6200000e0000 */
[----:B0-----:R-:W-:Y:S02]  /*0090*/  R2UR UR10, R3 ;  /* 0x00000000030a72ca */ /* 0x001fe400000e0000 */
[----:B-1----:R-:W-:-:S11]  /*00a0*/  R2UR UR5, R2 ;  /* 0x00000000020572ca */ /* 0x002fd600000e0000 */
[----:B------:R-:W-:Y:S02]  /*00b0*/  USHF.R.S32.HI UR4, URZ, 0x1f, UR10 ;  /* 0x0000001f3f047899 */ /* 0x000fe4000801140a */
[----:B------:R-:W-:Y:S02]  /*00c0*/  ISETP.NE.OR P0, PT, RZ, UR10, !P0 ;  /* 0x0000000aff007c0c */ /* 0x000fe4000c705670 */
[----:B------:R-:W-:-:S04]  /*00d0*/  ULEA.HI UR4, UR4, UR10, URZ, 0x2 ;  /* 0x0000000a04047291 */ /* 0x000fc8000f8f103f */
[----:B------:R-:W-:-:S04]  /*00e0*/  ULOP3.LUT UR4, UR4, 0xfffffffc, URZ, 0xc0, !UPT ;  /* 0xfffffffc04047892 */ /* 0x000fc8000f8ec03f */
[----:B------:R-:W-:-:S03]  /*00f0*/  UIADD3 UR10, UR10, -UR4, URZ ;  /* 0x800000040a0a7290 */ /* 0x000fc6000fffe03f */
[----:B------:R-:W-:Y:S09]  /*0100*/  @P0 BRA `(.L_x_1) ;  /* 0x0000000000200947 */ /* 0x000ff20003800000 */
[----:B------:R-:W-:Y:S02]  /*0110*/  ULDC.64 UR6, c[0x0][0x198] ;  /* 0x0000660000067ab9 */ /* 0x000fe40000000a00 */
[----:B------:R-:W-:Y:S02]  /*0120*/  UIADD3 UR8, UP0, UR6, 0xf0, URZ ;  /* 0x000000f006087890 */ /* 0x000fe4000ff1e03f */
[----:B------:R-:W-:Y:S02]  /*0130*/  UIADD3 UR6, UP1, UR6, 0x1f0, URZ ;  /* 0x000001f006067890 */ /* 0x000fe4000ff3e03f */
[----:B------:R-:W-:Y:S02]  /*0140*/  UIADD3.X UR9, URZ, UR7, URZ, UP0, !UPT ;  /* 0x000000073f097290 */ /* 0x000fe400087fe43f */
[----:B------:R-:W-:-:S07]  /*0150*/  UIADD3.X UR7, URZ, UR7, URZ, UP1, !UPT ;  /* 0x000000073f077290 */ /* 0x000fce0008ffe43f */
[----:B------:R0:W-:Y:S02]  /*0160*/  UTMACCTL.PF [UR8] ;  /* 0x00000000080079b9 */ /* 0x0001e40008040000 */
[----:B------:R0:W-:Y:S02]  /*0170*/  UTMACCTL.PF [UR6] ;  /* 0x00000000060079b9 */ /* 0x0001e40008040000 */
[----:B0-----:R-:W-:Y:S01]  /*0180*/  NOP ;  /* 0x0000000000007918 */ /* 0x001fe20000000000 */
.L_x_1:
[----:B------:R-:W-:Y:S05]  /*0190*/  BSYNC B0 ;  /* 0x0000000000007941 */ /* 0x000fea0003800000 */
.L_x_0:
[----:B------:R-:W0:Y:S01]  /*01a0*/  SHFL.IDX PT, R2, R0, RZ, 0x1f ;  /* 0x00001fff00027589 */ /* 0x000e2200000e0000 */
[----:B------:R-:W-:Y:S01]  /*01b0*/  UISETP.NE.AND UP0, UPT, UR10, 0x3, UPT ;  /* 0x000000030a00788c */ /* 0x000fe2000bf05270 */
[----:B------:R-:W-:Y:S01]  /*01c0*/  ISETP.NE.AND P1, PT, RZ, UR5, PT ;  /* 0x00000005ff007c0c */ /* 0x000fe2000bf25270 */
[----:B------:R-:W-:Y:S02]  /*01d0*/  UIADD3 UR18, UR5, -0x1, URZ ;  /* 0xffffffff05127890 */ /* 0x000fe4000fffe03f */
[----:B------:R-:W-:Y:S02]  /*01e0*/  UISETP.EQ.OR UP0, UPT, UR10, URZ, !UP0 ;  /* 0x0000003f0a00728c */ /* 0x000fe4000c702670 */
[----:B------:R-:W-:Y:S02]  /*01f0*/  UISETP.GE.U32.AND UP1, UPT, UR18, 0x2, UPT ;  /* 0x000000021200788c */ /* 0x000fe4000bf26070 */
[----:B------:R-:W-:-:S04]  /*0200*/  UISETP.EQ.AND UP0, UPT, UR5, URZ, UP0 ;  /* 0x0000003f0500728c */ /* 0x000fc80008702270 */
[----:B------:R-:W-:-:S04]  /*0210*/  USEL UR40, URZ, 0x1, !UP0 ;  /* 0x000000013f287887 */ /* 0x000fc8000c000000 */
[----:B------:R-:W-:Y:S01]  /*0220*/  USEL UR40, UR40, 0x2, UP1 ;  /* 0x0000000228287887 */ /* 0x000fe20008800000 */
[----:B0-----:R-:W-:-:S13]  /*0230*/  ISETP.NE.AND P0, PT, R2, RZ, PT ;  /* 0x000000ff0200720c */ /* 0x001fda0003f05270 */
[----:B------:R-:W-:Y:S05]  /*0240*/  @P0 BRA `(.L_x_2) ;  /* 0x0000000000580947 */ /* 0x000fea0003800000 */
[----:B------:R-:W0:Y:S01]  /*0250*/  S2UR UR8, SR_CgaCtaId ;  /* 0x00000000000879c3 */ /* 0x000e220000008800 */
[----:B------:R-:W-:Y:S01]  /*0260*/  UMOV UR4, 0x400 ;  /* 0x0000040000047882 */ /* 0x000fe20000000000 */
[----:B------:R-:W-:Y:S01]  /*0270*/  UMOV UR5, 0x1 ;  /* 0x0000000100057882 */ /* 0x000fe20000000000 */
[----:B------:R-:W-:Y:S01]  /*0280*/  UMOV UR6, 0x100 ;  /* 0x0000010000067882 */ /* 0x000fe20000000000 */
[----:B------:R-:W-:Y:S01]  /*0290*/  ELECT P0, URZ, PT ;  /* 0x00000000003f782f */ /* 0x000fe20003800000 */
[----:B------:R-:W-:-:S04]  /*02a0*/  UIADD3 UR6, -UR6, 0x100000, URZ ;  /* 0x0010000006067890 */ /* 0x000fc8000fffe13f */
[----:B------:R-:W-:Y:S02]  /*02b0*/  USHF.L.U32 UR7, UR6, 0xb, URZ ;  /* 0x0000000b06077899 */ /* 0x000fe4000800063f */
[----:B------:R-:W-:Y:S02]  /*02c0*/  USHF.L.U32 UR6, UR6, 0x1, URZ ;  /* 0x0000000106067899 */ /* 0x000fe4000800063f */
[----:B0-----:R-:W-:Y:S02]  /*02d0*/  ULEA UR8, UR8, UR4, 0x18 ;  /* 0x0000000408087291 */ /* 0x001fe4000f8ec03f */
[----:B------:R-:W-:-:S04]  /*02e0*/  UIADD3 UR4, -UR5, 0x100000, URZ ;  /* 0x0010000005047890 */ /* 0x000fc8000fffe13f */
[----:B------:R-:W-:Y:S02]  /*02f0*/  USHF.L.U32 UR5, UR4, 0xb, URZ ;  /* 0x0000000b04057899 */ /* 0x000fe4000800063f */
[----:B------:R-:W-:Y:S01]  /*0300*/  USHF.L.U32 UR4, UR4, 0x1, URZ ;  /* 0x0000000104047899 */ /* 0x000fe2000800063f */
[----:B------:R-:W0:Y:S11]  /*0310*/  FENCE.VIEW.ASYNC.S ;  /* 0x00000000000073c6 */ /* 0x000e360000000000 */
[----:B0-----:R0:W1:Y:S01]  /*0320*/  SYNCS.EXCH.64 URZ, [UR8], UR4 ;  /* 0x00000004083f75b2 */ /* 0x0010620008000100 */
[----:B------:R0:W2:Y:S01]  /*0330*/  SYNCS.EXCH.64 URZ, [UR8+0x20], UR6 ;  /* 0x00002006083f75b2 */ /* 0x0000a20008000100 */
[----:B------:R0:W3:Y:S01]  /*0340*/  SYNCS.EXCH.64 URZ, [UR8+0x8], UR4 ;  /* 0x00000804083f75b2 */ /* 0x0000e20008000100 */
[----:B------:R0:W4:Y:S01]  /*0350*/  SYNCS.EXCH.64 URZ, [UR8+0x28], UR6 ;  /* 0x00002806083f75b2 */ /* 0x0001220008000100 */
[----:B------:R0:W0:Y:S01]  /*0360*/  SYNCS.EXCH.64 URZ, [UR8+0x10], UR4 ;  /* 0x00001004083f75b2 */ /* 0x0000220008000100 */
[----:B------:R0:W0:Y:S01]  /*0370*/  SYNCS.EXCH.64 URZ, [UR8+0x30], UR6 ;  /* 0x00003006083f75b2 */ /* 0x0000220008000100 */
[----:B------:R0:W0:Y:S01]  /*0380*/  SYNCS.EXCH.64 URZ, [UR8+0x18], UR4 ;  /* 0x00001804083f75b2 */ /* 0x0000220008000100 */
[----:B------:R0:W0:Y:S01]  /*0390*/  SYNCS.EXCH.64 URZ, [UR8+0x38], UR6 ;  /* 0x00003806083f75b2 */ /* 0x0000220008000100 */
[----:B------:R-:W-:Y:S01]  /*03a0*/  NOP ;  /* 0x0000000000007918 */ /* 0x000fe20000000000 */
.L_x_2:
[----:B------:R-:W5:Y:S01]  /*03b0*/  SHFL.IDX PT, R0, R0, RZ, 0x1f ;  /* 0x00001fff00007589 */ /* 0x000f6200000e0000 */
[----:B------:R-:W-:Y:S01]  /*03c0*/  ELECT P0, URZ, PT ;  /* 0x00000000003f782f */ /* 0x000fe20003800000 */
[----:B------:R-:W1:Y:S01]  /*03d0*/  S2UR UR17, SR_CTAID.Y ;  /* 0x00000000001179c3 */ /* 0x000e620000002600 */
[----:B0-----:R-:W-:Y:S01]  /*03e0*/  ULDC UR5, c[0x0][0x85c] ;  /* 0x0002170000057ab9 */ /* 0x001fe20000000800 */
[----:B------:R-:W-:Y:S01]  /*03f0*/  UMOV UR12, 0x20 ;  /* 0x00000020000c7882 */ /* 0x000fe20000000000 */
[----:B------:R-:W-:Y:S01]  /*0400*/  UISETP.NE.AND UP2, UPT, UR5, 0x1, UPT ;  /* 0x000000010500788c */ /* 0x000fe2000bf45270 */
[----:B------:R-:W-:Y:S01]  /*0410*/  NOP ;  /* 0x0000000000007918 */ /* 0x000fe20000000000 */
[----:B------:R-:W-:Y:S02]  /*0420*/  NOP ;  /* 0x0000000000007918 */ /* 0x000fe40000000000 */
[----:B------:R-:W-:Y:S01]  /*0430*/  UP2UR UR45, UPR, URZ, 0x4 ;  /* 0x000000043f2d7883 */ /* 0x000fe20008000000 */
[----:B------:R-:W0:Y:S01]  /*0440*/  S2UR UR4, SR_CTAID.X ;  /* 0x00000000000479c3 */ /* 0x000e220000002500 */
[----:B------:R-:W-:-:S02]  /*0450*/  PLOP3.LUT P2, PT, PT, PT, UP2, 0x80, 0x0 ;  /* 0x000000000000781c */ /* 0x000fc40003f4f028 */
[----:B------:R-:W-:Y:S02]  /*0460*/  PLOP3.LUT P4, PT, PT, PT, UP2, 0x80, 0x0 ;  /* 0x000000000000781c */ /* 0x000fe40003f8f028 */
[----:B------:R-:W-:Y:S01]  /*0470*/  PLOP3.LUT P3, PT, PT, PT, UP2, 0x80, 0x0 ;  /* 0x000000000000781c */ /* 0x000fe20003f6f028 */
[----:B------:R-:W-:Y:S01]  /*0480*/  @UP2 ULDC UR14, c[0x0][0x10] ;  /* 0x00000400000e2ab9 */ /* 0x000fe20000000800 */
[----:B------:R-:W-:Y:S01]  /*0490*/  @UP2 UMOV UR9, URZ ;  /* 0x0000003f00092c82 */ /* 0x000fe20008000000 */
[----:B------:R-:W-:Y:S01]  /*04a0*/  @!UP2 ULDC UR11, c[0x0][0xc] ;  /* 0x00000300000baab9 */ /* 0x000fe20000000800 */
[----:B-----5:R-:W-:Y:S01]  /*04b0*/  ISETP.NE.OR P0, PT, R0, RZ, !P0 ;  /* 0x000000ff0000720c */ /* 0x020fe20004705670 */
[----:B-1----:R-:W-:Y:S02]  /*04c0*/  @UP2 UMOV UR7, UR17 ;  /* 0x0000001100072c82 */ /* 0x002fe40008000000 */
[----:B------:R-:W-:Y:S01]  /*04d0*/  @UP2 UMOV UR8, UR7 ;  /* 0x0000000700082c82 */ /* 0x000fe20008000000 */
[----:B------:R-:W-:Y:S01]  /*04e0*/  @!UP2 UMOV UR7, UR17 ;  /* 0x000000110007ac82 */ /* 0x000fe20008000000 */
[----:B0-----:R-:W-:-:S08]  /*04f0*/  @UP2 UIMAD.WIDE.U32 UR14, UR4, UR14, UR8 ;  /* 0x0000000e040e22a5 */ /* 0x001fd0000f8e0008 */
[----:B------:R-:W-:Y:S01]  /*0500*/  VOTEU.ALL UP0, P0 ;  /* 0x00000000003f7886 */ /* 0x000fe20000000000 */
[----:B------:R-:W-:Y:S01]  /*0510*/  VOTEU.ALL UP1, P0 ;  /* 0x00000000003f7886 */ /* 0x000fe20000020000 */
[----:B------:R-:W-:-:S03]  /*0520*/  IMAD.U32 R2, RZ, RZ, UR14 ;  /* 0x0000000eff027e24 */ /* 0x000fc6000f8e00ff */
[----:B------:R-:W0:Y:S01]  /*0530*/  @!UP0 S2UR UR6, SR_CgaCtaId ;  /* 0x00000000000689c3 */ /* 0x000e220000008800 */
[----:B------:R-:W-:Y:S01]  /*0540*/  @!UP0 UMOV UR5, 0x400 ;  /* 0x0000040000058882 */ /* 0x000fe20000000000 */
[----:B------:R-:W-:-:S04]  /*0550*/  @!UP0 UIADD3 UR12, -UR12, 0x100000, URZ ;  /* 0x001000000c0c8890 */ /* 0x000fc8000fffe13f */
[----:B------:R-:W-:Y:S02]  /*0560*/  @!UP0 USHF.L.U32 UR13, UR12, 0xb, URZ ;  /* 0x0000000b0c0d8899 */ /* 0x000fe4000800063f */
[----:B------:R-:W-:Y:S01]  /*0570*/  @!UP0 USHF.L.U32 UR12, UR12, 0x1, URZ ;  /* 0x000000010c0c8899 */ /* 0x000fe2000800063f */
[----:B------:R-:W-:Y:S01]  /*0580*/  IMAD.U32 R3, RZ, RZ, UR15 ;  /* 0x0000000fff037e24 */ /* 0x000fe2000f8e00ff */
[----:B0-----:R-:W-:Y:S01]  /*0590*/  @!UP0 ULEA UR16, UR6, UR5, 0x18 ;  /* 0x0000000506108291 */ /* 0x001fe2000f8ec03f */
[----:B------:R-:W-:Y:S01]  /*05a0*/  VOTEU.ALL UP0, P0 ;  /* 0x00000000003f7886 */ /* 0x000fe20000000000 */
[----:B------:R-:W-:Y:S01]  /*05b0*/  PLOP3.LUT P0, PT, PT, PT, UP2, 0x80, 0x0 ;  /* 0x000000000000781c */ /* 0x000fe20003f0f028 */
[----:B------:R-:W-:Y:S01]  /*05c0*/  UMOV UR5, URZ ;  /* 0x0000003f00057c82 */ /* 0x000fe20008000000 */
[----:B------:R-:W-:Y:S01]  /*05d0*/  @UP2 UMOV UR6, URZ ;  /* 0x0000003f00062c82 */ /* 0x000fe20008000000 */
[----:B------:R-:W-:Y:S02]  /*05e0*/  @!UP2 UIMAD.WIDE.U32 UR8, UR11, UR7, UR4 ;  /* 0x000000070b08a2a5 */ /* 0x000fe4000f8e0004 */
[----:B------:R-:W-:-:S04]  /*05f0*/  @UP2 UIADD3 UR6, UR15, UR6, URZ ;  /* 0x000000060f062290 */ /* 0x000fc8000fffe03f */
[----:B------:R-:W-:Y:S01]  /*0600*/  IMAD.U32 R5, RZ, RZ, UR9 ;  /* 0x00000009ff057e24 */ /* 0x000fe2000f8e00ff */
[----:B------:R-:W0:Y:S02]  /*0610*/  FENCE.VIEW.ASYNC.S ;  /* 0x00000000000073c6 */ /* 0x000e240000000000 */
[----:B0-----:R0:W2:Y:S01]  /*0620*/  @!UP0 SYNCS.EXCH.64 URZ, [UR16+0x50], UR12 ;  /* 0x0000500c103f85b2 */ /* 0x0010a20008000100 */
[----:B------:R-:W-:Y:S02]  /*0630*/  @P2 IMAD.U32 R6, RZ, RZ, UR6 ;  /* 0x00000006ff062e24 */ /* 0x000fe4000f8e00ff */
[----:B------:R-:W-:Y:S02]  /*0640*/  @P0 IMAD.MOV.U32 R7, RZ, RZ, R2 ;  /* 0x000000ffff070224 */ /* 0x000fe400078e0002 */
[----:B------:R-:W-:Y:S02]  /*0650*/  IMAD.U32 R2, RZ, RZ, UR8 ;  /* 0x00000008ff027e24 */ /* 0x000fe4000f8e00ff */
[----:B------:R-:W-:-:S02]  /*0660*/  @!P4 IMAD.MOV.U32 R6, RZ, RZ, R5 ;  /* 0x000000ffff06c224 */ /* 0x000fc400078e0005 */
[----:B------:R-:W-:Y:S02]  /*0670*/  @!P3 IMAD.MOV.U32 R7, RZ, RZ, R2 ;  /* 0x000000ffff07b224 */ /* 0x000fe400078e0002 */
[----:B------:R-:W-:Y:S01]  /*0680*/  IMAD.U32 R3, RZ, RZ, UR9 ;  /* 0x00000009ff037e24 */ /* 0x000fe2000f8e00ff */
[----:B------:R0:W-:Y:S01]  /*0690*/  STL [R1+0x200], R6 ;  /* 0x0002000601007387 */ /* 0x0001e20000100800 */
[----:B------:R-:W-:-:S03]  /*06a0*/  IMAD.U32 R4, RZ, RZ, UR8 ;  /* 0x00000008ff047e24 */ /* 0x000fc6000f8e00ff */
[----:B------:R0:W-:Y:S01]  /*06b0*/  STL [R1+0x204], R7 ;  /* 0x0002040701007387 */ /* 0x0001e20000100800 */
[----:B------:R0:W2:Y:S01]  /*06c0*/  @!UP1 SYNCS.EXCH.64 URZ, [UR16+0x58], UR12 ;  /* 0x0000580c103f95b2 */ /* 0x0000a20008000100 */
[----:B------:R-:W-:Y:S01]  /*06d0*/  NOP ;  /* 0x0000000000007918 */ /* 0x000fe20000000000 */
[----:B--234-:R-:W-:Y:S06]  /*06e0*/  BAR.SYNC.DEFER_BLOCKING 0x0 ;  /* 0x0000000000007b1d */ /* 0x01cfec0000010000 */
[----:B------:R-:W-:Y:S05]  /*06f0*/  @!P1 BRA `(.L_x_3) ;  /* 0x0000024800149947 */ /* 0x000fea0003800000 */
[----:B------:R-:W-:-:S06]  /*0700*/  UISETP.GT.U32.AND UP0, UPT, UR18, 0x1, UPT ;  /* 0x000000011200788c */ /* 0x000fcc000bf04070 */
[----:B------:R-:W-:-:S13]  /*0710*/  PLOP3.LUT P0, PT, PT, PT, UP0, 0x80, 0x0 ;  /* 0x000000000000781c */ /* 0x000fda0003f0f008 */
[----:B0-----:R-:W-:Y:S05]  /*0720*/  @P0 EXIT ;  /* 0x000000000000094d */ /* 0x001fea0003800000 */
[----:B------:R-:W-:Y:S01]  /*0730*/  ULDC.64 UR8, c[0x0][0x850] ;  /* 0x0002140000087ab9 */ /* 0x000fe20000000a00 */
[----:B------:R-:W-:Y:S01]  /*0740*/  UMOV UR43, 0xffffffff ;  /* 0xffffffff002b7882 */ /* 0x000fe20000000000 */
[----:B------:R-:W-:Y:S01]  /*0750*/  ISETP.GE.U32.AND P0, PT, R7, UR8, PT ;  /* 0x0000000807007c0c */ /* 0x000fe2000bf06070 */
[----:B------:R-:W-:Y:S01]  /*0760*/  UMOV UR42, 0xffffffff ;  /* 0xffffffff002a7882 */ /* 0x000fe20000000000 */
[----:B------:R-:W-:Y:S01]  /*0770*/  UMOV UR44, 0xffffffff ;  /* 0xffffffff002c7882 */ /* 0x000fe20000000000 */
[----:B------:R-:W-:Y:S02]  /*0780*/  PRMT R0, RZ, 0x7610, R0 ;  /* 0x00007610ff007816 */ /* 0x000fe40000000000 */
[----:B------:R-:W-:-:S13]  /*0790*/  ISETP.GE.U32.AND.EX P0, PT, R6, UR9, PT, P0 ;  /* 0x0000000906007c0c */ /* 0x000fda000bf06100 */
[----:B------:R-:W-:Y:S05]  /*07a0*/  @P0 BRA `(.L_x_4) ;  /* 0x0000000400800947 */ /* 0x000fea0003800000 */
[----:B------:R-:W-:Y:S01]  /*07b0*/  I2FP.F32.U32 R0, UR4 ;  /* 0x0000000400007c45 */ /* 0x000fe20008201000 */
[----:B------:R-:W-:Y:S01]  /*07c0*/  ULDC.64 UR16, c[0x0][0x828] ;  /* 0x00020a0000107ab9 */ /* 0x000fe20000000a00 */
[----:B------:R-:W-:Y:S01]  /*07d0*/  ULDC UR6, c[0x0][0x150] ;  /* 0x0000540000067ab9 */ /* 0x000fe20000000800 */
[----:B------:R-:W-:Y:S01]  /*07e0*/  ISETP.NE.U32.AND P0, PT, RZ, UR16, PT ;  /* 0x00000010ff007c0c */ /* 0x000fe2000bf05070 */
[----:B------:R-:W-:Y:S01]  /*07f0*/  ULDC UR15, c[0x0][0x830] ;  /* 0x00020c00000f7ab9 */ /* 0x000fe20000000800 */
[----:B------:R-:W-:Y:S01]  /*0800*/  FMUL R0, R0, UR6 ;  /* 0x0000000600007c20 */ /* 0x000fe20008400000 */
[----:B------:R-:W-:Y:S01]  /*0810*/  R2UR UR18, R7 ;  /* 0x00000000071272ca */ /* 0x000fe200000e0000 */
[----:B------:R-:W-:Y:S01]  /*0820*/  ULDC UR20, c[0x0][0x154] ;  /* 0x0000550000147ab9 */ /* 0x000fe20000000800 */
[----:B------:R-:W-:Y:S01]  /*0830*/  ISETP.NE.AND.EX P0, PT, RZ, UR17, PT, P0 ;  /* 0x00000011ff007c0c */ /* 0x000fe2000bf05300 */
[----:B------:R0:W1:Y:S01]  /*0840*/  F2I.U32.TRUNC.NTZ R2, R0 ;  /* 0x0000000000027305 */ /* 0x000062000020f000 */
[----:B------:R-:W-:-:S02]  /*0850*/  R2UR UR19, R6 ;  /* 0x00000000061372ca */ /* 0x000fc400000e0000 */
[----:B------:R-:W-:Y:S02]  /*0860*/  R2UR UR8, R7 ;  /* 0x00000000070872ca */ /* 0x000fe400000e0000 */
[----:B------:R-:W-:-:S07]  /*0870*/  R2UR UR9, R6 ;  /* 0x00000000060972ca */ /* 0x000fce00000e0000 */
[----:B0-----:R-:W-:Y:S08]  /*0880*/  @!P0 BRA `(.L_x_5) ;  /* 0x0000000000308947 */ /* 0x001ff00003800000 */
[----:B------:R-:W-:Y:S01]  /*0890*/  R2UR UR8, R7 ;  /* 0x00000000070872ca */ /* 0x000fe200000e0000 */
[----:B------:R-:W-:Y:S01]  /*08a0*/  ULDC UR6, c[0x0][0x834] ;  /* 0x00020d0000067ab9 */ /* 0x000fe20000000800 */
[----:B------:R-:W-:-:S11]  /*08b0*/  R2UR UR14, R6 ;  /* 0x00000000060e72ca */ /* 0x000fd600000e0000 */
[----:B------:R-:W-:-:S04]  /*08c0*/  UIADD3 UR6, UP0, UR8, UR6, URZ ;  /* 0x0000000608067290 */ /* 0x000fc8000ff1e03f */
[----:B------:R-:W-:-:S04]  /*08d0*/  UIADD3.X UR14, URZ, UR14, URZ, UP0, !UPT ;  /* 0x0000000e3f0e7290 */ /* 0x000fc800087fe43f */
[----:B------:R-:W-:-:S04]  /*08e0*/  UIMAD.WIDE.U32 UR8, UR14, UR16, URZ ;  /* 0x000000100e0872a5 */ /* 0x000fc8000f8e003f */
[----:B------:R-:W-:Y:S02]  /*08f0*/  UIMAD.WIDE.U32 UR10, UP0, UR6, UR17, UR8 ;  /* 0x00000011060a72a5 */ /* 0x000fe4000f800008 */
[----:B------:R-:W-:Y:S02]  /*0900*/  UIMAD.WIDE.U32 UR8, UR6, UR16, URZ ;  /* 0x00000010060872a5 */ /* 0x000fe4000f8e003f */
[----:B------:R-:W-:Y:S02]  /*0910*/  UIADD3.X UR13, URZ, URZ, URZ, UP0, !UPT ;  /* 0x0000003f3f0d7290 */ /* 0x000fe400087fe43f */
[----:B------:R-:W-:Y:S01]  /*0920*/  UIADD3 URZ, UP0, UR9, UR10, URZ ;  /* 0x0000000a093f7290 */ /* 0x000fe2000ff1e03f */
[----:B------:R-:W-:-:S03]  /*0930*/  UMOV UR12, UR11 ;  /* 0x0000000b000c7c82 */ /* 0x000fc60008000000 */
[----:B------:R-:W-:-:S12]  /*0940*/  UIMAD.WIDE.U32.X UR8, UR14, UR17, UR12, UP0 ;  /* 0x000000110e0872a5 */ /* 0x000fd800080e040c */
.L_x_5:
[----:B------:R-:W-:Y:S01]  /*0950*/  USHF.R.U64 UR44, UR8, UR15, UR9 ;  /* 0x0000000f082c7299 */ /* 0x000fe20008001209 */
[----:B------:R-:W-:Y:S01]  /*0960*/  I2FP.F32.U32 R0, UR7 ;  /* 0x0000000700007c45 */ /* 0x000fe20008201000 */
[----:B------:R-:W-:Y:S01]  /*0970*/  USHF.R.U32.HI UR5, URZ, UR15, UR9 ;  /* 0x0000000f3f057299 */ /* 0x000fe20008011609 */
[----:B-1----:R-:W-:Y:S01]  /*0980*/  R2UR UR12, R2 ;  /* 0x00000000020c72ca */ /* 0x002fe200000e0000 */
[----:B------:R-:W-:Y:S02]  /*0990*/  UIADD3 UR6, UP0, URZ, -UR44, URZ ;  /* 0x8000002c3f067290 */ /* 0x000fe4000ff1e03f */
[----:B------:R-:W-:Y:S01]  /*09a0*/  FMUL R0, R0, UR20 ;  /* 0x0000001400007c20 */ /* 0x000fe20008400000 */
[----:B------:R-:W-:Y:S01]  /*09b0*/  ULDC.64 UR8, c[0x0][0x820] ;  /* 0x0002080000087ab9 */ /* 0x000fe20000000a00 */
[----:B------:R-:W-:Y:S01]  /*09c0*/  UIADD3.X UR5, URZ, ~UR5, URZ, UP0, !UPT ;  /* 0x800000053f057290 */ /* 0x000fe200087fe43f */
[----:B------:R-:W-:Y:S01]  /*09d0*/  UMOV UR10, UR18 ;  /* 0x00000012000a7c82 */ /* 0x000fe20008000000 */
[----:B------:R-:W-:-:S02]  /*09e0*/  UMOV UR11, UR19 ;  /* 0x00000013000b7c82 */ /* 0x000fc40008000000 */
[----:B------:R-:W-:Y:S01]  /*09f0*/  UIMAD UR5, UR5, UR8, URZ ;  /* 0x00000008050572a4 */ /* 0x000fe2000f8e023f */
[----:B------:R-:W0:Y:S01]  /*0a00*/  F2I.U32.TRUNC.NTZ R0, R0 ;  /* 0x0000000000007305 */ /* 0x000e22000020f000 */
[----:B------:R-:W-:Y:S02]  /*0a10*/  UIMAD.WIDE.U32 UR10, UR6, UR8, UR10 ;  /* 0x00000008060a72a5 */ /* 0x000fe4000f8e000a */
[----:B------:R-:W-:Y:S01]  /*0a20*/  UIMAD UR6, UR6, UR9, UR5 ;  /* 0x00000009060672a4 */ /* 0x000fe2000f8e0205 */
[----:B------:R-:W-:Y:S01]  /*0a30*/  ULDC UR21, c[0x0][0x858] ;  /* 0x0002160000157ab9 */ /* 0x000fe20000000800 */
[----:B------:R-:W-:Y:S02]  /*0a40*/  UMOV UR19, 0xffffffff ;  /* 0xffffffff00137882 */ /* 0x000fe40000000000 */
[----:B------:R-:W-:Y:S01]  /*0a50*/  UIADD3 UR6, UR11, UR6, URZ ;  /* 0x000000060b067290 */ /* 0x000fe2000fffe03f */
[----:B------:R-:W-:Y:S01]  /*0a60*/  ULDC UR15, c[0x0][0x818] ;  /* 0x00020600000f7ab9 */ /* 0x000fe20000000800 */
[----:B------:R-:W-:Y:S01]  /*0a70*/  ULDC.64 UR8, c[0x0][0x840] ;  /* 0x0002100000087ab9 */ /* 0x000fe20000000a00 */
[----:B------:R-:W-:Y:S01]  /*0a80*/  USHF.L.U32 UR11, UR19, UR21, URZ ;  /* 0x00000015130b7299 */ /* 0x000fe2000800063f */
[----:B------:R-:W-:Y:S01]  /*0a90*/  ISETP.NE.U32.AND P0, PT, RZ, UR8, PT ;  /* 0x00000008ff007c0c */ /* 0x000fe2000bf05070 */
[----:B------:R-:W-:-:S02]  /*0aa0*/  USHF.R.U64 UR19, UR10, UR15, UR6 ;  /* 0x0000000f0a137299 */ /* 0x000fc40008001206 */
[----:B------:R-:W-:Y:S01]  /*0ab0*/  USHF.R.U32.HI UR10, URZ, UR15, UR6 ;  /* 0x0000000f3f0a7299 */ /* 0x000fe20008011606 */
[----:B0-----:R-:W-:Y:S01]  /*0ac0*/  R2UR UR14, R0 ;  /* 0x00000000000e72ca */ /* 0x001fe200000e0000 */
[----:B------:R-:W-:Y:S01]  /*0ad0*/  ULDC UR17, c[0x0][0x808] ;  /* 0x0002020000117ab9 */ /* 0x000fe20000000800 */
[----:B------:R-:W-:Y:S01]  /*0ae0*/  ISETP.NE.AND.EX P0, PT, RZ, UR9, PT, P0 ;  /* 0x00000009ff007c0c */ /* 0x000fe2000bf05300 */
[----:B------:R-:W-:Y:S02]  /*0af0*/  USHF.R.U64 UR23, UR19, UR17, UR10 ;  /* 0x0000001113177299 */ /* 0x000fe4000800120a */
[----:B------:R-:W-:Y:S01]  /*0b00*/  USHF.R.U32.HI UR10, URZ, UR17, UR10 ;  /* 0x000000113f0a7299 */ /* 0x000fe2000801160a */
[----:B------:R-:W-:Y:S01]  /*0b10*/  UMOV UR16, 0x1 ;  /* 0x0000000100107882 */ /* 0x000fe20000000000 */
[----:B------:R-:W-:Y:S02]  /*0b20*/  UIADD3 UR12, -UR12, URZ, URZ ;  /* 0x0000003f0c0c7290 */ /* 0x000fe4000fffe13f */
[----:B------:R-:W-:-:S02]  /*0b30*/  USHF.R.U64 UR24, UR23, UR21, UR10 ;  /* 0x0000001517187299 */ /* 0x000fc4000800120a */
[----:B------:R-:W-:Y:S01]  /*0b40*/  USHF.L.U32 UR6, UR16, UR21, URZ ;  /* 0x0000001510067299 */ /* 0x000fe2000800063f */
[----:B------:R-:W-:Y:S01]  /*0b50*/  ULDC UR13, c[0x0][0x144] ;  /* 0x00005100000d7ab9 */ /* 0x000fe20000000800 */
[----:B------:R-:W-:Y:S01]  /*0b60*/  ULDC UR5, c[0x0][0x800] ;  /* 0x0002000000057ab9 */ /* 0x000fe20000000800 */
[----:B------:R-:W-:Y:S02]  /*0b70*/  ULOP3.LUT UR16, URZ, UR11, URZ, 0x33, !UPT ;  /* 0x0000000b3f107292 */ /* 0x000fe4000f8e333f */
[----:B------:R-:W-:Y:S02]  /*0b80*/  USHF.R.U32.HI UR11, URZ, UR21, UR10 ;  /* 0x000000153f0b7299 */ /* 0x000fe4000801160a */
[----:B------:R-:W-:Y:S02]  /*0b90*/  UIADD3 UR18, UR5, -0x1, URZ ;  /* 0xffffffff05127890 */ /* 0x000fe4000fffe03f */
[----:B------:R-:W-:Y:S02]  /*0ba0*/  UIADD3 UR20, -UR14, URZ, URZ ;  /* 0x0000003f0e147290 */ /* 0x000fe4000fffe13f */
[----:B------:R-:W-:Y:S01]  /*0bb0*/  UIMAD UR4, UR13, UR12, UR4 ;  /* 0x0000000c0d0472a4 */ /* 0x000fe2000f8e0204 */
[----:B------:R-:W-:Y:S01]  /*0bc0*/  ULDC UR25, c[0x0][0x148] ;  /* 0x0000520000197ab9 */ /* 0x000fe20000000800 */
[----:B------:R-:W-:Y:S01]  /*0bd0*/  ULDC UR21, c[0x0][0x848] ;  /* 0x0002120000157ab9 */ /* 0x000fe20000000800 */
[----:B------:R-:W-:Y:S01]  /*0be0*/  ULDC UR22, c[0x0][0x838] ;  /* 0x00020e0000167ab9 */ /* 0x000fe20000000800 */
[----:B------:R-:W-:Y:S01]  /*0bf0*/  UMOV UR10, UR24 ;  /* 0x00000018000a7c82 */ /* 0x000fe20008000000 */
[----:B------:R-:W-:Y:S07]  /*0c00*/  @!P0 BRA `(.L_x_6) ;  /* 0x0000000000308947 */ /* 0x000fee0003800000 */
[----:B------:R-:W-:Y:S02]  /*0c10*/  ULDC UR14, c[0x0][0x84c] ;  /* 0x00021300000e7ab9 */ /* 0x000fe40000000800 */
        /* <DEDUP_REMOVED lines=8> */
[----:B------:R-:W-:-:S07]  /*0ca0*/  UIMAD.WIDE.U32.X UR8, UR17, UR9, UR14, UP0 ;  /* 0x00000009110872a5 */ /* 0x000fce00080e040e */
[----:B------:R-:W-:Y:S01]  /*0cb0*/  UMOV UR10, UR8 ;  /* 0x00000008000a7c82 */ /* 0x000fe20008000000 */
[----:B------:R-:W-:-:S05]  /*0cc0*/  UMOV UR11, UR9 ;  /* 0x00000009000b7c82 */ /* 0x000fca0008000000 */
.L_x_6:
[----:B------:R-:W-:Y:S01]  /*0cd0*/  UISETP.NE.AND UP0, UPT, UR45, URZ, UPT ;  /* 0x0000003f2d00728c */ /* 0x000fe2000bf05270 */
[----:B------:R-:W-:Y:S01]  /*0ce0*/  IMAD.MOV.U32 R0, RZ, RZ, 0x1 ;  /* 0x00000001ff007424 */ /* 0x000fe200078e00ff */
[----:B------:R-:W-:Y:S02]  /*0cf0*/  USHF.R.U64 UR8, UR10, UR21, UR11 ;  /* 0x000000150a087299 */ /* 0x000fe4000800120b */
[----:B------:R-:W-:Y:S02]  /*0d00*/  ULOP3.LUT UR16, UR23, UR16, URZ, 0xc0, !UPT ;  /* 0x0000001017107292 */ /* 0x000fe4000f8ec03f */
[----:B------:R-:W-:Y:S02]  /*0d10*/  ULOP3.LUT UR18, UR19, UR18, URZ, 0xc0, !UPT ;  /* 0x0000001213127292 */ /* 0x000fe4000f8ec03f */
[----:B------:R-:W-:-:S03]  /*0d20*/  UIMAD UR16, UR6, UR8, UR16 ;  /* 0x00000008061072a4 */ /* 0x000fc6000f8e0210 */
[----:B------:R-:W-:Y:S02]  /*0d30*/  @UP0 UIMAD UR4, UR25, UR20, UR7 ;  /* 0x00000014190402a4 */ /* 0x000fe4000f8e0207 */
[----:B------:R-:W-:-:S04]  /*0d40*/  UIADD3 UR7, -UR8, URZ, URZ ;  /* 0x0000003f08077290 */ /* 0x000fc8000fffe13f */
[----:B------:R-:W-:-:S03]  /*0d50*/  UIMAD UR6, UR7, UR22, UR24 ;  /* 0x00000016070672a4 */ /* 0x000fc6000f8e0218 */
[----:B------:R-:W-:Y:S01]  /*0d60*/  ULDC UR7, c[0x0][0x810] ;  /* 0x0002040000077ab9 */ /* 0x000fe20000000800 */
[----:B------:R-:W-:Y:S02]  /*0d70*/  UIMAD UR6, UR6, UR5, UR18 ;  /* 0x00000005060672a4 */ /* 0x000fe4000f8e0212 */
[----:B------:R-:W-:-:S04]  /*0d80*/  UIMAD UR4, UR16, UR7, UR4 ;  /* 0x00000007100472a4 */ /* 0x000fc8000f8e0204 */
[----:B------:R-:W-:Y:S02]  /*0d90*/  USEL UR42, UR6, UR4, !UP0 ;  /* 0x00000004062a7287 */ /* 0x000fe4000c000000 */
[----:B------:R-:W-:-:S12]  /*0da0*/  USEL UR43, UR4, UR6, !UP0 ;  /* 0x00000006042b7287 */ /* 0x000fd8000c000000 */
.L_x_4:
[----:B------:R-:W-:-:S08]  /*0db0*/  NOP ;  /* 0x0000000000007918 */ /* 0x000fd00000000000 */
[----:B------:R-:W0:Y:S02]  /*0dc0*/  USETMAXREG.TRY_ALLOC.CTAPOOL UP0, 0xf0 ;  /* 0x000000f0000079c8 */ /* 0x000e240008000600 */
[----:B0-----:R-:W-:-:S13]  /*0dd0*/  PLOP3.LUT P0, PT, PT, PT, UP0, 0x80, 0x0 ;  /* 0x000000000000781c */ /* 0x001fda0003f0f008 */
[----:B------:R-:W-:Y:S05]  /*0de0*/  @!P0 BRA `(.L_x_4) ;  /* 0xfffffffc00f08947 */ /* 0x000fea000383ffff */
[----:B------:R-:W-:Y:S01]  /*0df0*/  ULDC.64 UR4, c[0x0][0x798] ;  /* 0x0001e60000047ab9 */ /* 0x000fe20000000a00 */
[----:B------:R-:W-:Y:S01]  /*0e00*/  ULDC.64 UR36, c[0x0][0x208] ;  /* 0x0000820000247ab9 */ /* 0x000fe20000000a00 */
[----:B------:R-:W-:-:S04]  /*0e10*/  ISETP.NE.U32.AND P0, PT, RZ, UR4, PT ;  /* 0x00000004ff007c0c */ /* 0x000fc8000bf05070 */
[----:B------:R-:W-:-:S13]  /*0e20*/  ISETP.NE.AND.EX P0, PT, RZ, UR5, PT, P0 ;  /* 0x00000005ff007c0c */ /* 0x000fda000bf05300 */
[----:B------:R-:W-:Y:S05]  /*0e30*/  @!P0 BRA `(.L_x_7) ;  /* 0x00000000001c8947 */ /* 0x000fea0003800000 */
[----:B------:R-:W0:Y:S02]  /*0e40*/  LDC.64 R2, c[0x0][0x798] ;  /* 0x0001e600ff027b82 */ /* 0x000e240000000a00 */
[----:B0-----:R-:W2:Y:S02]  /*0e50*/  LDG.E.64 R2, desc[UR36][R2.64] ;  /* 0x0000002402027981 */ /* 0x001ea4000c1e1b00 */
[----:B--2---:R-:W-:-:S04]  /*0e60*/  ISETP.NE.U32.AND P0, PT, R2, RZ, PT ;  /* 0x000000ff0200720c */ /* 0x004fc80003f05070 */
[----:B------:R-:W-:-:S13]  /*0e70*/  ISETP.NE.AND.EX P0, PT, R3, RZ, PT, P0 ;  /* 0x000000ff0300720c */ /* 0x000fda0003f05300 */
[----:B------:R-:W-:Y:S05]  /*0e80*/  @!P0 BRA `(.L_x_7) ;  /* 0x0000000000088947 */ /* 0x000fea0003800000 */
[----:B------:R0:W5:Y:S01]  /*0e90*/  LD.E R2, desc[UR36][R2.64] ;  /* 0x0000002402027980 */ /* 0x000162000c101900 */
[----:B------:R-:W-:Y:S05]  /*0ea0*/  BRA `(.L_x_8) ;  /* 0x0000000000247947 */ /* 0x000fea0003800000 */
.L_x_7:
[----:B------:R-:W-:Y:S02]  /*0eb0*/  ULDC.64 UR4, c[0x0][0x788] ;  /* 0x0001e20000047ab9 */ /* 0x000fe40000000a00 */
[----:B------:R-:W-:-:S04]  /*0ec0*/  ISETP.NE.U32.AND P0, PT, RZ, UR4, PT ;  /* 0x00000004ff007c0c */ /* 0x000fc8000bf05070 */
[----:B------:R-:W-:-:S13]  /*0ed0*/  ISETP.NE.AND.EX P0, PT, RZ, UR5, PT, P0 ;  /* 0x00000005ff007c0c */ /* 0x000fda000bf05300 */
[----:B------:R-:W-:Y:S05]  /*0ee0*/  @!P0 BRA `(.L_x_9) ;  /* 0x00000000000c8947 */ /* 0x000fea0003800000 */
[----:B------:R-:W0:Y:S02]  /*0ef0*/  LDC.64 R2, c[0x0][0x788] ;  /* 0x0001e200ff027b82 */ /* 0x000e240000000a00 */
[----:B0-----:R1:W5:Y:S01]  /*0f00*/  LDG.E R2, desc[UR36][R2.64] ;  /* 0x0000002402027981 */ /* 0x001362000c1e1900 */
[----:B------:R-:W-:Y:S05]  /*0f10*/  BRA `(.L_x_8) ;  /* 0x0000000000087947 */ /* 0x000fea0003800000 */
.L_x_9:
[----:B------:R-:W-:Y:S02]  /*0f20*/  ULDC UR4, c[0x0][0x780] ;  /* 0x0001e00000047ab9 */ /* 0x000fe40000000800 */
[----:B------:R-:W-:-:S07]  /*0f30*/  IMAD.U32 R2, RZ, RZ, UR4 ;  /* 0x00000004ff027e24 */ /* 0x000fce000f8e00ff */
.L_x_8:
[----:B------:R-:W-:Y:S02]  /*0f40*/  ULDC.64 UR4, c[0x0][0x7a0] ;  /* 0x0001e80000047ab9 */ /* 0x000fe40000000a00 */
[----:B------:R-:W-:-:S04]  /*0f50*/  ISETP.NE.U32.AND P0, PT, RZ, UR4, PT ;  /* 0x00000004ff007c0c */ /* 0x000fc8000bf05070 */
[----:B------:R-:W-:-:S13]  /*0f60*/  ISETP.NE.AND.EX P0, PT, RZ, UR5, PT, P0 ;  /* 0x00000005ff007c0c */ /* 0x000fda000bf05300 */
[----:B------:R-:W-:Y:S05]  /*0f70*/  @!P0 BRA `(.L_x_10) ;  /* 0x00000000001c8947 */ /* 0x000fea0003800000 */
[----:B------:R-:W2:Y:S02]  /*0f80*/  LDC.64 R4, c[0x0][0x7a0] ;  /* 0x0001e800ff047b82 */ /* 0x000ea40000000a00 */
[----:B--2---:R-:W2:Y:S02]  /*0f90*/  LDG.E.64 R4, desc[UR36][R4.64] ;  /* 0x0000002404047981 */ /* 0x004ea4000c1e1b00 */
[----:B--2---:R-:W-:-:S04]  /*0fa0*/  ISETP.NE.U32.AND P0, PT, R4, RZ, PT ;  /* 0x000000ff0400720c */ /* 0x004fc80003f05070 */
[----:B------:R-:W-:-:S13]  /*0fb0*/  ISETP.NE.AND.EX P0, PT, R5, RZ, PT, P0 ;  /* 0x000000ff0500720c */ /* 0x000fda0003f05300 */
[----:B------:R-:W-:Y:S05]  /*0fc0*/  @!P0 BRA `(.L_x_10) ;  /* 0x0000000000088947 */ /* 0x000fea0003800000 */
[----:B------:R2:W5:Y:S01]  /*0fd0*/  LD.E R16, desc[UR36][R4.64] ;  /* 0x0000002404107980 */ /* 0x000562000c101900 */
[----:B------:R-:W-:Y:S05]  /*0fe0*/  BRA `(.L_x_11) ;  /* 0x0000000000247947 */ /* 0x000fea0003800000 */
.L_x_10:
[----:B------:R-:W-:Y:S02]  /*0ff0*/  ULDC.64 UR4, c[0x0][0x790] ;  /* 0x0001e40000047ab9 */ /* 0x000fe40000000a00 */
[----:B------:R-:W-:-:S04]  /*1000*/  ISETP.NE.U32.AND P0, PT, RZ, UR4, PT ;  /* 0x00000004ff007c0c */ /* 0x000fc8000bf05070 */
[----:B------:R-:W-:-:S13]  /*1010*/  ISETP.NE.AND.EX P0, PT, RZ, UR5, PT, P0 ;  /* 0x00000005ff007c0c */ /* 0x000fda000bf05300 */
[----:B------:R-:W-:Y:S05]  /*1020*/  @!P0 BRA `(.L_x_12) ;  /* 0x00000000000c8947 */ /* 0x000fea0003800000 */
[----:B------:R-:W2:Y:S02]  /*1030*/  LDC.64 R16, c[0x0][0x790] ;  /* 0x0001e400ff107b82 */ /* 0x000ea40000000a00 */
[----:B--2---:R3:W5:Y:S01]  /*1040*/  LDG.E R16, desc[UR36][R16.64] ;  /* 0x0000002410107981 */ /* 0x004762000c1e1900 */
[----:B------:R-:W-:Y:S05]  /*1050*/  BRA `(.L_x_11) ;  /* 0x0000000000087947 */ /* 0x000fea0003800000 */
.L_x_12:
[----:B------:R-:W-:Y:S02]  /*1060*/  ULDC UR4, c[0x0][0x784] ;  /* 0x0001e10000047ab9 */ /* 0x000fe40000000800 */
[----:B------:R-:W-:-:S07]  /*1070*/  IMAD.U32 R16, RZ, RZ, UR4 ;  /* 0x00000004ff107e24 */ /* 0x000fce000f8e00ff */
.L_x_11:
[----:B------:R-:W-:-:S13]  /*1080*/  LOP3.LUT P0, RZ, R0, 0xff, RZ, 0xc0, !PT ;  /* 0x000000ff00ff7812 */ /* 0x000fda000780c0ff */
[----:B------:R-:W-:Y:S05]  /*1090*/  @!P0 EXIT ;  /* 0x000000000000894d */ /* 0x000fea0003800000 */
[----:B------:R-:W-:Y:S01]  /*10a0*/  ULDC UR4, c[0x0][0x28c] ;  /* 0x0000a30000047ab9 */ /* 0x000fe20000000800 */
[----:B------:R-:W-:Y:S01]  /*10b0*/  UMOV UR38, URZ ;  /* 0x0000003f00267c82 */ /* 0x000fe20008000000 */
[----:B------:R-:W-:Y:S01]  /*10c0*/  UIADD3 UR4, UR4, 0x3f, URZ ;  /* 0x0000003f04047890 */ /* 0x000fe2000fffe03f */
[----:B------:R-:W-:-:S03]  /*10d0*/  UMOV UR39, URZ ;  /* 0x0000003f00277c82 */ /* 0x000fc60008000000 */
[----:B------:R-:W-:-:S04]  /*10e0*/  USHF.R.S32.HI UR5, URZ, 0x1f, UR4 ;  /* 0x0000001f3f057899 */ /* 0x000fc80008011404 */
[----:B------:R-:W-:-:S04]  /*10f0*/  ULEA.HI UR5, UR5, UR4, URZ, 0x6 ;  /* 0x0000000405057291 */ /* 0x000fc8000f8f303f */
[----:B------:R-:W-:-:S12]  /*1100*/  USHF.R.S32.HI UR41, URZ, 0x6, UR5 ;  /* 0x000000063f297899 */ /* 0x000fd80008011405 */
.L_x_554:
[----:B01----:R-:W0:Y:S01]  /*1110*/  S2R R3, SR_CgaCtaId ;  /* 0x0000000000037919 */ /* 0x003e220000008800 */
[----:B------:R-:W-:-:S04]  /*1120*/  MOV R0, 0x400 ;  /* 0x0000040000007802 */ /* 0x000fc80000000f00 */
[----:B0-----:R-:W-:-:S05]  /*1130*/  LEA R0, R3, R0, 0x18 ;  /* 0x0000000003007211 */ /* 0x001fca00078ec0ff */
[----:B------:R-:W-:-:S05]  /*1140*/  VIADD R0, R0, 0x800 ;  /* 0x0000080000007836 */ /* 0x000fca0000000000 */
[----:B------:R-:W-:-:S13]  /*1150*/  LOP3.LUT P0, RZ, R0, 0x1bf, RZ, 0xc0, !PT ;  /* 0x000001bf00ff7812 */ /* 0x000fda000780c0ff */
[----:B---34-:R-:W-:Y:S05]  /*1160*/  @!P0 BRA `(.L_x_13) ;  /* 0x0000000000408947 */ /* 0x018fea0003800000 */
[----:B------:R-:W-:Y:S01]  /*1170*/  MOV R0, 0x0 ;  /* 0x0000000000007802 */ /* 0x000fe20000000f00 */
[----:B------:R-:W-:Y:S01]  /*1180*/  ULDC.64 UR4, c[0x4][0x70] ;  /* 0x01001c0000047ab9 */ /* 0x000fe20000000a00 */
[----:B------:R-:W-:Y:S01]  /*1190*/  ULDC.64 UR6, c[0x4][0x8] ;  /* 0x0100020000067ab9 */ /* 0x000fe20000000a00 */
[----:B--2---:R-:W-:Y:S01]  /*11a0*/  IMAD.U32 R4, RZ, RZ, UR4 ;  /* 0x00000004ff047e24 */ /* 0x004fe2000f8e00ff */
[----:B------:R0:W1:Y:S01]  /*11b0*/  LDC.64 R14, c[0x4][R0] ;  /* 0x01000000000e7b82 */ /* 0x0000620000000a00 */
[----:B------:R-:W-:Y:S01]  /*11c0*/  IMAD.U32 R5, RZ, RZ, UR5 ;  /* 0x00000005ff057e24 */ /* 0x000fe2000f8e00ff */
[----:B------:R-:W-:Y:S01]  /*11d0*/  ULDC.64 UR4, c[0x4][0x78] ;  /* 0x01001e0000047ab9 */ /* 0x000fe20000000a00 */
[----:B------:R-:W-:Y:S02]  /*11e0*/  IMAD.U32 R10, RZ, RZ, UR6 ;  /* 0x00000006ff0a7e24 */ /* 0x000fe4000f8e00ff */
[----:B------:R-:W-:Y:S02]  /*11f0*/  IMAD.U32 R6, RZ, RZ, UR4 ;  /* 0x00000004ff067e24 */ /* 0x000fe4000f8e00ff */
[----:B------:R-:W-:-:S02]  /*1200*/  IMAD.U32 R7, RZ, RZ, UR5 ;  /* 0x00000005ff077e24 */ /* 0x000fc4000f8e00ff */
[----:B------:R-:W-:Y:S02]  /*1210*/  IMAD.U32 R11, RZ, RZ, UR7 ;  /* 0x00000007ff0b7e24 */ /* 0x000fe4000f8e00ff */
[----:B------:R-:W-:Y:S02]  /*1220*/  IMAD.MOV.U32 R8, RZ, RZ, 0x70 ;  /* 0x00000070ff087424 */ /* 0x000fe400078e00ff */
[----:B------:R-:W-:Y:S02]  /*1230*/  IMAD.MOV.U32 R12, RZ, RZ, 0x1 ;  /* 0x00000001ff0c7424 */ /* 0x000fe400078e00ff */
[----:B0-----:R-:W-:-:S07]  /*1240*/  IMAD.MOV.U32 R13, RZ, RZ, RZ ;  /* 0x000000ffff0d7224 */ /* 0x001fce00078e00ff */
[----:B------:R-:W-:-:S07]  /*1250*/  LEPC R20, `(.L_x_13) ;  /* 0x000000001014794e */ /* 0x000fce0000000000 */
[----:B-1-3-5:R-:W-:Y:S05]  /*1260*/  CALL.ABS.NOINC R14 ;  /* 0x000000000e007343 */ /* 0x02afea0003c00000 */
.L_x_13:
[----:B---3--:R-:W0:Y:S01]  /*1270*/  S2R R17, SR_TID.X ;  /* 0x0000000000117919 */ /* 0x008e220000002100 */
[----:B------:R-:W-:-:S06]  /*1280*/  ULOP3.LUT UR4, UR40, 0x1, URZ, 0xfc, !UPT ;  /* 0x0000000128047892 */ /* 0x000fcc000f8efc3f */
[----:B------:R-:W-:Y:S01]  /*1290*/  IMAD.U32 R0, RZ, RZ, UR4 ;  /* 0x00000004ff007e24 */ /* 0x000fe2000f8e00ff */
[----:B------:R-:W-:-:S04]  /*12a0*/  UMOV UR4, 0xffffffff ;  /* 0xffffffff00047882 */ /* 0x000fc80000000000 */
[----:B------:R-:W-:Y:S02]  /*12b0*/  ISETP.NE.AND P0, PT, R0, 0x3, PT ;  /* 0x000000030000780c */ /* 0x000fe40003f05270 */
[----:B0-----:R-:W-:-:S04]  /*12c0*/  LOP3.LUT R13, R17, 0x80, RZ, 0xc0, !PT ;  /* 0x00000080110d7812 */ /* 0x001fc800078ec0ff */
[----:B------:R-:W-:Y:S01]  /*12d0*/  SHF.R.U32.HI R13, RZ, 0x7, R13 ;  /* 0x00000007ff0d7819 */ /* 0x000fe2000001160d */
[----:B------:R-:W-:Y:S06]  /*12e0*/  BRA.DIV UR4, `(.L_x_14) ;  /* 0x0000025a04347947 */ /* 0x000fec000b800000 */
.L_x_585:
[----:B------:R-:W-:Y:S05]  /*12f0*/  @!P0 BRA `(.L_x_15) ;  /* 0x0000000000048947 */ /* 0x000fea0003800000 */
[----:B------:R-:W-:Y:S01]  /*1300*/  BPT.TRAP 0x1 ;  /* 0x000000040000795c */ /* 0x000fe20000300000 */
.L_x_15:
[----:B------:R-:W0:Y:S01]  /*1310*/  S2UR UR5, SR_CgaCtaId ;  /* 0x00000000000579c3 */ /* 0x000e220000008800 */
[----:B------:R-:W-:Y:S01]  /*1320*/  UMOV UR4, 0x400 ;  /* 0x0000040000047882 */ /* 0x000fe20000000000 */
[----:B------:R-:W-:Y:S02]  /*1330*/  IMAD.U32 R0, RZ, RZ, UR38 ;  /* 0x00000026ff007e24 */ /* 0x000fe4000f8e00ff */
[----:B--2---:R-:W-:-:S03]  /*1340*/  IMAD.U32 R4, RZ, RZ, UR39 ;  /* 0x00000027ff047e24 */ /* 0x004fc6000f8e00ff */
[----:B------:R-:W-:Y:S01]  /*1350*/  SHF.L.U32 R0, R0, 0x1f, RZ ;  /* 0x0000001f00007819 */ /* 0x000fe200000006ff */
[----:B0-----:R-:W-:-:S06]  /*1360*/  ULEA UR4, UR5, UR4, 0x18 ;  /* 0x0000000405047291 */ /* 0x001fcc000f8ec03f */
[----:B------:R-:W-:-:S04]  /*1370*/  IMAD.U32 R3, RZ, RZ, UR4 ;  /* 0x00000004ff037e24 */ /* 0x000fc8000f8e00ff */
[----:B------:R-:W-:-:S04]  /*1380*/  IMAD R5, R4, 0x8, R3 ;  /* 0x0000000804057824 */ /* 0x000fc800078e0203 */
[----:B------:R0:W1:Y:S01]  /*1390*/  SYNCS.PHASECHK.TRANS64.TRYWAIT P1, [R5+URZ], R0 ;  /* 0x00000000050075a7 */ /* 0x000062000802017f */
[----:B------:R-:W-:Y:S05]  /*13a0*/  @!P0 BRA `(.L_x_16) ;  /* 0x0000000000048947 */ /* 0x000fea0003800000 */
[----:B------:R-:W-:Y:S01]  /*13b0*/  BPT.TRAP 0x1 ;  /* 0x000000040000795c */ /* 0x000fe20000300000 */
.L_x_16:
[----:B-1----:R-:W-:Y:S05]  /*13c0*/  @P1 BRA `(.L_x_17) ;  /* 0x0000000000081947 */ /* 0x002fea0003800000 */
[----:B------:R-:W1:Y:S02]  /*13d0*/  SYNCS.PHASECHK.TRANS64.TRYWAIT P1, [R5+URZ], R0 ;  /* 0x00000000050075a7 */ /* 0x000e64000802017f */
[----:B-1----:R-:W-:Y:S05]  /*13e0*/  @!P1 BRA `(.L_x_18) ;  /* 0x0000025800109947 */ /* 0x002fea0003800000 */
.L_x_17:
[----:B------:R-:W-:Y:S05]  /*13f0*/  @!P0 BRA `(.L_x_19) ;  /* 0x0000000000048947 */ /* 0x000fea0003800000 */
[----:B------:R-:W-:Y:S01]  /*1400*/  BPT.TRAP 0x1 ;  /* 0x000000040000795c */ /* 0x000fe20000300000 */
.L_x_19:
[----:B------:R-:W0:Y:S01]  /*1410*/  S2R R9, SR_TID.X ;  /* 0x0000000000097919 */ /* 0x000e220000002100 */
[----:B------:R-:W-:Y:S01]  /*1420*/  UIADD3 UR4, UR39, 0x1, URZ ;  /* 0x0000000127047890 */ /* 0x000fe2000fffe03f */
[----:B------:R-:W-:-:S03]  /*1430*/  IMAD.MOV.U32 R13, RZ, RZ, 0x10 ;  /* 0x00000010ff0d7424 */ /* 0x000fc600078e00ff */
[----:B------:R-:W-:Y:S02]  /*1440*/  UISETP.NE.AND UP0, UPT, UR4, 0x4, UPT ;  /* 0x000000040400788c */ /* 0x000fe4000bf05270 */
[----:B------:R-:W-:Y:S02]  /*1450*/  IMAD.U32 R8, RZ, RZ, UR4 ;  /* 0x00000004ff087e24 */ /* 0x000fe4000f8e00ff */
[----:B------:R-:W-:Y:S02]  /*1460*/  USEL UR5, URZ, 0x1, UP0 ;  /* 0x000000013f057887 */ /* 0x000fe40008000000 */
[----:B------:R-:W-:-:S04]  /*1470*/  PLOP3.LUT P1, PT, PT, PT, UP0, 0x80, 0x0 ;  /* 0x000000000000781c */ /* 0x000fc80003f2f008 */
[----:B------:R-:W-:Y:S01]  /*1480*/  IMAD.U32 R10, RZ, RZ, UR5 ;  /* 0x00000005ff0a7e24 */ /* 0x000fe2000f8e00ff */
[----:B------:R-:W-:-:S04]  /*1490*/  SEL R8, R8, RZ, P1 ;  /* 0x000000ff08087207 */ /* 0x000fc80000800000 */
[----:B------:R-:W-:-:S04]  /*14a0*/  LOP3.LUT R10, R10, UR38, RZ, 0x3c, !PT ;  /* 0x000000260a0a7c12 */ /* 0x000fc8000f8e3cff */
[----:B------:R-:W-:Y:S01]  /*14b0*/  SHF.L.U32 R28, R10, 0x1f, RZ ;  /* 0x0000001f0a1c7819 */ /* 0x000fe200000006ff */
[C---:B01----:R-:W-:Y:S01]  /*14c0*/  IMAD.SHL.U32 R0, R9.reuse, 0x20, RZ ;  /* 0x0000002009007824 */ /* 0x043fe200078e00ff */
[C---:B------:R-:W-:Y:S01]  /*14d0*/  R2P PR, R9.reuse, 0x18 ;  /* 0x0000001809007804 */ /* 0x040fe20000000000 */
[C---:B------:R-:W-:Y:S02]  /*14e0*/  IMAD.SHL.U32 R5, R9.reuse, 0x2, RZ ;  /* 0x0000000209057824 */ /* 0x040fe400078e00ff */
[----:B------:R-:W-:Y:S01]  /*14f0*/  IMAD.SHL.U32 R7, R9, 0x10, RZ ;  /* 0x0000001009077824 */ /* 0x000fe200078e00ff */
[----:B------:R-:W-:Y:S01]  /*1500*/  LOP3.LUT R4, R0, 0xc00, RZ, 0xc0, !PT ;  /* 0x00000c0000047812 */ /* 0x000fe200078ec0ff */
[----:B------:R-:W-:Y:S01]  /*1510*/  IMAD R9, R8, 0x8, R3 ;  /* 0x0000000808097824 */ /* 0x000fe200078e0203 */
[----:B------:R-:W-:Y:S02]  /*1520*/  SEL R13, R13, 0xfffffff0, !P3 ;  /* 0xfffffff00d0d7807 */ /* 0x000fe40005800000 */
[----:B------:R-:W-:Y:S01]  /*1530*/  LOP3.LUT R4, R4, 0x6, R5, 0xf8, !PT ;  /* 0x0000000604047812 */ /* 0x000fe200078ef805 */
[----:B------:R0:W1:Y:S01]  /*1540*/  SYNCS.PHASECHK.TRANS64.TRYWAIT P1, [R9+URZ], R28 ;  /* 0x0000001c090075a7 */ /* 0x000062000802017f */
[----:B------:R-:W-:-:S07]  /*1550*/  LOP3.LUT R6, R7, 0x180, RZ, 0xc0, !PT ;  /* 0x0000018007067812 */ /* 0x000fce00078ec0ff */
[----:B------:R-:W-:Y:S05]  /*1560*/  WARPSYNC.ALL ;  /* 0x0000000000007948 */ /* 0x000fea0003800000 */
[----:B------:R-:W-:Y:S02]  /*1570*/  LOP3.LUT R7, R4, 0x40, R7, 0xf8, !PT ;  /* 0x0000004004077812 */ /* 0x000fe400078ef807 */
[----:B------:R-:W-:Y:S01]  /*1580*/  LOP3.LUT R6, R6, 0x30, R5, 0xf8, !PT ;  /* 0x0000003006067812 */ /* 0x000fe200078ef805 */
[----:B------:R-:W-:Y:S01]  /*1590*/  IMAD.U32 R5, RZ, RZ, UR39 ;  /* 0x00000027ff057e24 */ /* 0x000fe2000f8e00ff */
[----:B------:R-:W-:-:S04]  /*15a0*/  LOP3.LUT R7, R7, 0x1000, R0, 0xf8, !PT ;  /* 0x0000100007077812 */ /* 0x000fc800078ef800 */
[----:B------:R-:W-:-:S05]  /*15b0*/  LOP3.LUT R14, R7, R6, RZ, 0xfc, !PT ;  /* 0x00000006070e7212 */ /* 0x000fca00078efcff */
[----:B------:R-:W-:-:S04]  /*15c0*/  IMAD R0, R5, 0x4000, R14 ;  /* 0x0000400005007824 */ /* 0x000fc800078e020e */
[----:B------:R-:W-:-:S04]  /*15d0*/  IMAD.IADD R0, R3, 0x1, R0 ;  /* 0x0000000103007824 */ /* 0x000fc800078e0200 */
[----:B------:R-:W-:Y:S01]  /*15e0*/  IMAD.IADD R25, R0, 0x1, R13 ;  /* 0x0000000100197824 */ /* 0x000fe200078e020d */
[----:B------:R-:W-:Y:S04]  /*15f0*/  LDS.U16 R4, [R0+0xa00] ;  /* 0x000a000000047984 */ /* 0x000fe80000000400 */
[----:B------:R-:W2:Y:S04]  /*1600*/  LDS.U16 R5, [R0+0x800] ;  /* 0x0008000000057984 */ /* 0x000ea80000000400 */
[----:B------:R-:W-:Y:S04]  /*1610*/  LDS.U16 R11, [R0+0x2a00] ;  /* 0x002a0000000b7984 */ /* 0x000fe80000000400 */
[----:B------:R-:W3:Y:S04]  /*1620*/  LDS.U16 R12, [R0+0x2800] ;  /* 0x00280000000c7984 */ /* 0x000ee80000000400 */
[----:B------:R-:W-:Y:S04]  /*1630*/  LDS.U16 R15, [R0+0x2a08] ;  /* 0x002a0800000f7984 */ /* 0x000fe80000000400 */
[----:B------:R-:W4:Y:S04]  /*1640*/  LDS.U16 R18, [R0+0x2808] ;  /* 0x0028080000127984 */ /* 0x000f280000000400 */
[----:B------:R-:W-:Y:S04]  /*1650*/  LDS.U16 R6, [R0+0xa08] ;  /* 0x000a080000067984 */ /* 0x000fe80000000400 */
[----:B------:R-:W0:Y:S04]  /*1660*/  LDS.U16 R7, [R0+0x808] ;  /* 0x0008080000077984 */ /* 0x000e280000000400 */
[----:B------:R-:W-:Y:S04]  /*1670*/  LDS.U16 R19, [R25+0xa08] ;  /* 0x000a080019137984 */ /* 0x000fe80000000400 */
[----:B------:R-:W1:Y:S04]  /*1680*/  LDS.U16 R22, [R25+0x808] ;  /* 0x0008080019167984 */ /* 0x000e680000000400 */
[----:B------:R-:W-:Y:S04]  /*1690*/  LDS.U16 R21, [R25+0x2a00] ;  /* 0x002a000019157984 */ /* 0x000fe80000000400 */
[----:B------:R-:W1:Y:S01]  /*16a0*/  LDS.U16 R24, [R25+0x2800] ;  /* 0x0028000019187984 */ /* 0x000e620000000400 */
[----:B--2---:R-:W-:-:S03]  /*16b0*/  PRMT R4, R5, 0x5410, R4 ;  /* 0x0000541005047816 */ /* 0x004fc60000000004 */
[----:B------:R-:W-:Y:S04]  /*16c0*/  LDS.U16 R23, [R25+0x2a08] ;  /* 0x002a080019177984 */ /* 0x000fe80000000400 */
[----:B------:R-:W2:Y:S01]  /*16d0*/  LDS.U16 R26, [R25+0x2808] ;  /* 0x00280800191a7984 */ /* 0x000ea20000000400 */
[----:B---3--:R-:W-:Y:S02]  /*16e0*/  PRMT R11, R12, 0x5410, R11 ;  /* 0x000054100c0b7816 */ /* 0x008fe4000000000b */
[-C--:B------:R-:W-:Y:S01]  /*16f0*/  F2FP.F16.E4M3.UNPACK_B R12, R4.reuse ;  /* 0x00000004ff0c723e */ /* 0x080fe200020006ff */
[----:B------:R-:W-:Y:S01]  /*1700*/  LDS.U16 R17, [R25+0xa00] ;  /* 0x000a000019117984 */ /* 0x000fe20000000400 */
[----:B------:R-:W-:-:S03]  /*1710*/  F2FP.F16.E4M3.UNPACK_B R4, R4.H1 ;  /* 0x00000004ff04723e */ /* 0x000fc600030006ff */
[----:B------:R3:W2:Y:S01]  /*1720*/  LDS.U16 R20, [R25+0x800] ;  /* 0x0008000019147984 */ /* 0x0006a20000000400 */
[----:B----4-:R-:W-:Y:S02]  /*1730*/  PRMT R15, R18, 0x5410, R15 ;  /* 0x00005410120f7816 */ /* 0x010fe4000000000f */
[----:B------:R-:W4:Y:S01]  /*1740*/  LDC R18, c[0x0][0x28c] ;  /* 0x0000a300ff127b82 */ /* 0x000f220000000800 */
[----:B0-----:R-:W-:Y:S01]  /*1750*/  PRMT R6, R7, 0x5410, R6 ;  /* 0x0000541007067816 */ /* 0x001fe20000000006 */
[--C-:B---3--:R-:W-:Y:S02]  /*1760*/  HADD2.F32 R25, -RZ, R4.reuse.H0_H0 ;  /* 0x20000004ff197230 */ /* 0x108fe40000004100 */
[----:B------:R-:W-:Y:S01]  /*1770*/  HADD2.F32 R4, -RZ, R4.H1_H1 ;  /* 0x30000004ff047230 */ /* 0x000fe20000004100 */
[----:B-1----:R-:W-:Y:S01]  /*1780*/  PRMT R5, R22, 0x5410, R19 ;  /* 0x0000541016057816 */ /* 0x002fe20000000013 */
[----:B------:R-:W-:-:S03]  /*1790*/  HADD2.F32 R19, -RZ, R12.H1_H1 ;  /* 0x3000000cff137230 */ /* 0x000fc60000004100 */
[----:B------:R-:W-:-:S05]  /*17a0*/  F2FP.BF16.F32.PACK_AB R25, R4, R25 ;  /* 0x000000190419723e */ /* 0x000fca00000010ff */
[----:B------:R-:W-:Y:S01]  /*17b0*/  IMAD.MOV.U32 R181, RZ, RZ, R25 ;  /* 0x000000ffffb57224 */ /* 0x000fe200078e0019 */
[----:B------:R-:W-:Y:S01]  /*17c0*/  PRMT R21, R24, 0x5410, R21 ;  /* 0x0000541018157816 */ /* 0x000fe20000000015 */
[----:B------:R-:W-:Y:S01]  /*17d0*/  HADD2.F32 R24, -RZ, R12.H0_H0 ;  /* 0x2000000cff187230 */ /* 0x000fe20000004100 */
[-C--:B------:R-:W-:Y:S02]  /*17e0*/  F2FP.F16.E4M3.UNPACK_B R12, R6.reuse ;  /* 0x00000006ff0c723e */ /* 0x080fe400020006ff */
[----:B------:R-:W-:Y:S02]  /*17f0*/  F2FP.F16.E4M3.UNPACK_B R6, R6.H1 ;  /* 0x00000006ff06723e */ /* 0x000fe400030006ff */
[----:B------:R-:W-:Y:S02]  /*1800*/  F2FP.BF16.F32.PACK_AB R24, R19, R24 ;  /* 0x000000181318723e */ /* 0x000fe400000010ff */
[----:B--2---:R-:W-:Y:S01]  /*1810*/  PRMT R7, R26, 0x5410, R23 ;  /* 0x000054101a077816 */ /* 0x004fe20000000017 */
[--C-:B------:R-:W-:Y:S01]  /*1820*/  HADD2.F32 R26, -RZ, R12.reuse.H0_H0 ;  /* 0x2000000cff1a7230 */ /* 0x100fe20000004100 */
[----:B----4-:R-:W-:Y:S01]  /*1830*/  ISETP.GE.AND P2, PT, R18, 0x41, PT ;  /* 0x000000411200780c */ /* 0x010fe20003f46270 */
[----:B------:R-:W-:Y:S01]  /*1840*/  HADD2.F32 R23, -RZ, R12.H1_H1 ;  /* 0x3000000cff177230 */ /* 0x000fe20000004100 */
[-C--:B------:R-:W-:Y:S01]  /*1850*/  F2FP.F16.E4M3.UNPACK_B R12, R11.reuse ;  /* 0x0000000bff0c723e */ /* 0x080fe200020006ff */
[--C-:B------:R-:W-:Y:S01]  /*1860*/  HADD2.F32 R27, -RZ, R6.reuse.H0_H0 ;  /* 0x20000006ff1b7230 */ /* 0x100fe20000004100 */
[----:B------:R-:W-:Y:S01]  /*1870*/  F2FP.F16.E4M3.UNPACK_B R11, R11.H1 ;  /* 0x0000000bff0b723e */ /* 0x000fe200030006ff */
[----:B------:R-:W-:Y:S01]  /*1880*/  HADD2.F32 R6, -RZ, R6.H1_H1 ;  /* 0x30000006ff067230 */ /* 0x000fe20000004100 */
[----:B------:R-:W-:Y:S01]  /*1890*/  PRMT R17, R20, 0x5410, R17 ;  /* 0x0000541014117816 */ /* 0x000fe20000000011 */
[--C-:B------:R-:W-:Y:S01]  /*18a0*/  HADD2.F32 R176, -RZ, R12.reuse.H0_H0 ;  /* 0x2000000cffb07230 */ /* 0x100fe20000004100 */
[-C--:B------:R-:W-:Y:S01]  /*18b0*/  F2FP.F16.E4M3.UNPACK_B R20, R15.reuse ;  /* 0x0000000fff14723e */ /* 0x080fe200020006ff */
[----:B------:R-:W-:Y:S01]  /*18c0*/  HADD2.F32 R29, -RZ, R12.H1_H1 ;  /* 0x3000000cff1d7230 */ /* 0x000fe20000004100 */
[----:B------:R-:W-:Y:S01]  /*18d0*/  F2FP.F16.E4M3.UNPACK_B R15, R15.H1 ;  /* 0x0000000fff0f723e */ /* 0x000fe200030006ff */
[--C-:B------:R-:W-:Y:S01]  /*18e0*/  HADD2.F32 R177, -RZ, R11.reuse.H0_H0 ;  /* 0x2000000bffb17230 */ /* 0x100fe20000004100 */
[----:B------:R-:W-:Y:S01]  /*18f0*/  F2FP.BF16.F32.PACK_AB R26, R23, R26 ;  /* 0x0000001a171a723e */ /* 0x000fe200000010ff */
[----:B------:R-:W-:Y:S01]  /*1900*/  HADD2.F32 R12, -RZ, R11.H1_H1 ;  /* 0x3000000bff0c7230 */ /* 0x000fe20000004100 */
[----:B------:R-:W-:Y:S01]  /*1910*/  F2FP.BF16.F32.PACK_AB R27, R6, R27 ;  /* 0x0000001b061b723e */ /* 0x000fe200000010ff */
[--C-:B------:R-:W-:Y:S01]  /*1920*/  HADD2.F32 R178, -RZ, R20.reuse.H0_H0 ;  /* 0x20000014ffb27230 */ /* 0x100fe20000004100 */
[----:B------:R-:W-:Y:S01]  /*1930*/  F2FP.BF16.F32.PACK_AB R176, R29, R176 ;  /* 0x000000b01db0723e */ /* 0x000fe200000010ff */
[----:B------:R-:W-:Y:S01]  /*1940*/  HADD2.F32 R11, -RZ, R20.H1_H1 ;  /* 0x30000014ff0b7230 */ /* 0x000fe20000004100 */
[----:B------:R-:W-:Y:S01]  /*1950*/  F2FP.BF16.F32.PACK_AB R177, R12, R177 ;  /* 0x000000b10cb1723e */ /* 0x000fe200000010ff */
[----:B------:R-:W-:-:S02]  /*1960*/  HADD2.F32 R179, -RZ, R15.H0_H0 ;  /* 0x2000000fffb37230 */ /* 0x000fc40000004100 */
[----:B------:R-:W-:Y:S01]  /*1970*/  HADD2.F32 R20, -RZ, R15.H1_H1 ;  /* 0x3000000fff147230 */ /* 0x000fe20000004100 */
[----:B------:R-:W-:Y:S01]  /*1980*/  F2FP.BF16.F32.PACK_AB R178, R11, R178 ;  /* 0x000000b20bb2723e */ /* 0x000fe200000010ff */
[----:B------:R-:W-:Y:S02]  /*1990*/  IMAD.MOV.U32 R4, RZ, RZ, R17 ;  /* 0x000000ffff047224 */ /* 0x000fe400078e0011 */
[----:B------:R-:W-:Y:S01]  /*19a0*/  IMAD.MOV.U32 R6, RZ, RZ, R21 ;  /* 0x000000ffff067224 */ /* 0x000fe200078e0015 */
[----:B------:R-:W-:Y:S01]  /*19b0*/  F2FP.BF16.F32.PACK_AB R179, R20, R179 ;  /* 0x000000b314b3723e */ /* 0x000fe200000010ff */
[----:B------:R-:W-:Y:S02]  /*19c0*/  IMAD.MOV.U32 R180, RZ, RZ, R24 ;  /* 0x000000ffffb47224 */ /* 0x000fe400078e0018 */
[----:B------:R-:W-:Y:S02]  /*19d0*/  IMAD.MOV.U32 R182, RZ, RZ, R26 ;  /* 0x000000ffffb67224 */ /* 0x000fe400078e001a */
[----:B------:R-:W-:-:S02]  /*19e0*/  IMAD.MOV.U32 R183, RZ, RZ, R27 ;  /* 0x000000ffffb77224 */ /* 0x000fc400078e001b */
[----:B------:R-:W-:Y:S01]  /*19f0*/  IMAD.MOV.U32 R15, RZ, RZ, 0x20 ;  /* 0x00000020ff0f7424 */ /* 0x000fe200078e00ff */
[----:B------:R-:W-:Y:S02]  /*1a00*/  R2UR UR4, R3 ;  /* 0x00000000030472ca */ /* 0x000fe400000e0000 */
[----:B------:R-:W-:Y:S01]  /*1a10*/  STL [R1+0x434], R183 ;  /* 0x000434b701007387 */ /* 0x000fe20000100800 */
[----:B------:R-:W-:Y:S01]  /*1a20*/  UMOV UR7, 0x40000040 ;  /* 0x4000004000077882 */ /* 0x000fe20000000000 */
[----:B------:R-:W-:Y:S02]  /*1a30*/  SEL R15, R15, 0xffffffe0, !P4 ;  /* 0xffffffe00f0f7807 */ /* 0x000fe40006000000 */
[----:B------:R-:W-:Y:S03]  /*1a40*/  STL [R1+0x430], R182 ;  /* 0x000430b601007387 */ /* 0x000fe60000100800 */
[----:B------:R-:W-:Y:S01]  /*1a50*/  IMAD.IADD R36, R0, 0x1, R15 ;  /* 0x0000000100247824 */ /* 0x000fe200078e020f */
[----:B------:R-:W-:Y:S03]  /*1a60*/  STL [R1+0x42c], R181 ;  /* 0x00042cb501007387 */ /* 0x000fe60000100800 */
[----:B------:R-:W-:Y:S01]  /*1a70*/  IMAD.IADD R0, R13, 0x1, R36 ;  /* 0x000000010d007824 */ /* 0x000fe200078e0224 */
[----:B------:R-:W-:Y:S01]  /*1a80*/  LDS.U16 R11, [R36+0xa00] ;  /* 0x000a0000240b7984 */ /* 0x000fe20000000400 */
[----:B------:R-:W-:-:S03]  /*1a90*/  UIADD3 UR4, UR4, 0x10800, URZ ;  /* 0x0001080004047890 */ /* 0x000fc6000fffe03f */
[----:B------:R-:W0:Y:S01]  /*1aa0*/  LDS.U16 R12, [R36+0x800] ;  /* 0x00080000240c7984 */ /* 0x000e220000000400 */
[----:B------:R-:W-:-:S03]  /*1ab0*/  USHF.R.U32.HI UR4, URZ, 0x4, UR4 ;  /* 0x000000043f047899 */ /* 0x000fc60008011604 */
[----:B------:R-:W-:Y:S01]  /*1ac0*/  LDS.U16 R19, [R36+0xa08] ;  /* 0x000a080024137984 */ /* 0x000fe20000000400 */
[----:B------:R-:W-:-:S03]  /*1ad0*/  ULOP3.LUT UR4, UR4, 0x3fff, URZ, 0xc0, !UPT ;  /* 0x00003fff04047892 */ /* 0x000fc6000f8ec03f */
[----:B------:R-:W1:Y:S01]  /*1ae0*/  LDS.U16 R20, [R36+0x808] ;  /* 0x0008080024147984 */ /* 0x000e620000000400 */
[----:B------:R-:W-:-:S03]  /*1af0*/  ULOP3.LUT UR4, UR4, 0x10000, URZ, 0xfc, !UPT ;  /* 0x0001000004047892 */ /* 0x000fc6000f8efc3f */
[----:B------:R-:W-:Y:S01]  /*1b00*/  LDS.U16 R28, [R36+0x2a08] ;  /* 0x002a0800241c7984 */ /* 0x000fe20000000400 */
[----:B------:R-:W-:-:S03]  /*1b10*/  ULEA UR6, UR39, UR4, 0xb ;  /* 0x0000000427067291 */ /* 0x000fc6000f8e583f */
[----:B------:R-:W2:Y:S04]  /*1b20*/  LDS.U16 R29, [R36+0x2808] ;  /* 0x00280800241d7984 */ /* 0x000ea80000000400 */
[----:B------:R-:W-:Y:S04]  /*1b30*/  LDS.U16 R30, [R0+0xa00] ;  /* 0x000a0000001e7984 */ /* 0x000fe80000000400 */
[----:B------:R-:W3:Y:S04]  /*1b40*/  LDS.U16 R31, [R0+0x800] ;  /* 0x00080000001f7984 */ /* 0x000ee80000000400 */
[----:B------:R-:W-:Y:S04]  /*1b50*/  LDS.U16 R22, [R36+0x2a00] ;  /* 0x002a000024167984 */ /* 0x000fe80000000400 */
[----:B------:R-:W4:Y:S04]  /*1b60*/  LDS.U16 R23, [R36+0x2800] ;  /* 0x0028000024177984 */ /* 0x000f280000000400 */
[----:B------:R-:W-:Y:S04]  /*1b70*/  LDS.U16 R34, [R0+0x2a00] ;  /* 0x002a000000227984 */ /* 0x000fe80000000400 */
[----:B------:R-:W4:Y:S01]  /*1b80*/  LDS.U16 R37, [R0+0x2800] ;  /* 0x0028000000257984 */ /* 0x000f220000000400 */
[----:B0-----:R-:W-:-:S02]  /*1b90*/  PRMT R11, R12, 0x5410, R11 ;  /* 0x000054100c0b7816 */ /* 0x001fc4000000000b */
[-C--:B------:R-:W-:Y:S01]  /*1ba0*/  F2FP.F16.E4M3.UNPACK_B R12, R17.reuse ;  /* 0x00000011ff0c723e */ /* 0x080fe200020006ff */
[----:B------:R-:W-:Y:S01]  /*1bb0*/  LDS.U16 R32, [R0+0xa08] ;  /* 0x000a080000207984 */ /* 0x000fe20000000400 */
[----:B------:R-:W-:-:S03]  /*1bc0*/  F2FP.F16.E4M3.UNPACK_B R17, R17.H1 ;  /* 0x00000011ff11723e */ /* 0x000fc600030006ff */
[----:B------:R-:W0:Y:S01]  /*1bd0*/  LDS.U16 R35, [R0+0x808] ;  /* 0x0008080000237984 */ /* 0x000e220000000400 */
[----:B-1----:R-:W-:Y:S01]  /*1be0*/  PRMT R19, R20, 0x5410, R19 ;  /* 0x0000541014137816 */ /* 0x002fe20000000013 */
[----:B------:R-:W-:Y:S01]  /*1bf0*/  HADD2.F32 R172, -RZ, R12.H0_H0 ;  /* 0x2000000cffac7230 */ /* 0x000fe20000004100 */
[-C--:B------:R-:W-:Y:S01]  /*1c00*/  F2FP.F16.E4M3.UNPACK_B R20, R5.reuse ;  /* 0x00000005ff14723e */ /* 0x080fe200020006ff */
[----:B------:R-:W-:Y:S01]  /*1c10*/  HADD2.F32 R173, -RZ, R17.H0_H0 ;  /* 0x20000011ffad7230 */ /* 0x000fe20000004100 */
[----:B------:R-:W-:Y:S01]  /*1c20*/  STL [R1+0x428], R180 ;  /* 0x000428b401007387 */ /* 0x000fe20000100800 */
[----:B--2---:R-:W-:Y:S02]  /*1c30*/  PRMT R28, R29, 0x5410, R28 ;  /* 0x000054101d1c7816 */ /* 0x004fe4000000001c */
[----:B------:R-:W-:Y:S01]  /*1c40*/  HADD2.F32 R174, -RZ, R20.H0_H0 ;  /* 0x20000014ffae7230 */ /* 0x000fe20000004100 */
[----:B------:R-:W-:Y:S01]  /*1c50*/  F2FP.F16.E4M3.UNPACK_B R29, R5.H1 ;  /* 0x00000005ff1d723e */ /* 0x000fe200030006ff */
[----:B-----5:R-:W-:Y:S04]  /*1c60*/  STL [R1+0x424], R16 ;  /* 0x0004241001007387 */ /* 0x020fe80000100800 */
[----:B------:R-:W-:Y:S01]  /*1c70*/  HADD2.F32 R175, -RZ, R29.H0_H0 ;  /* 0x2000001dffaf7230 */ /* 0x000fe20000004100 */
[----:B---3--:R-:W-:Y:S01]  /*1c80*/  PRMT R33, R31, 0x5410, R30 ;  /* 0x000054101f217816 */ /* 0x008fe2000000001e */
[----:B------:R-:W-:Y:S01]  /*1c90*/  STL [R1+0x420], R14 ;  /* 0x0004200e01007387 */ /* 0x000fe20000100800 */
[----:B------:R-:W-:-:S02]  /*1ca0*/  F2FP.F16.E4M3.UNPACK_B R30, R21 ;  /* 0x00000015ff1e723e */ /* 0x000fc400020006ff */
[----:B------:R-:W-:Y:S01]  /*1cb0*/  F2FP.F16.E4M3.UNPACK_B R21, R21.H1 ;  /* 0x00000015ff15723e */ /* 0x000fe200030006ff */
[----:B------:R-:W-:Y:S01]  /*1cc0*/  STL [R1+0x41c], R10 ;  /* 0x00041c0a01007387 */ /* 0x000fe20000100800 */
[----:B------:R-:W-:Y:S01]  /*1cd0*/  F2FP.F16.E4M3.UNPACK_B R31, R7 ;  /* 0x00000007ff1f723e */ /* 0x000fe200020006ff */
[----:B------:R-:W-:Y:S01]  /*1ce0*/  HADD2.F32 R168, -RZ, R30.H0_H0 ;  /* 0x2000001effa87230 */ /* 0x000fe20000004100 */
[----:B----4-:R-:W-:Y:S01]  /*1cf0*/  PRMT R22, R23, 0x5410, R22 ;  /* 0x0000541017167816 */ /* 0x010fe20000000016 */
[----:B------:R-:W-:Y:S01]  /*1d00*/  HADD2.F32 R23, -RZ, R12.H1_H1 ;  /* 0x3000000cff177230 */ /* 0x000fe20000004100 */
[----:B------:R-:W-:Y:S01]  /*1d10*/  STL [R1+0x418], R9 ;  /* 0x0004180901007387 */ /* 0x000fe20000100800 */
[----:B------:R-:W-:Y:S01]  /*1d20*/  HADD2.F32 R12, -RZ, R17.H1_H1 ;  /* 0x30000011ff0c7230 */ /* 0x000fe20000004100 */
[-C--:B------:R-:W-:Y:S01]  /*1d30*/  F2FP.F16.E4M3.UNPACK_B R38, R22.reuse.H1 ;  /* 0x00000016ff26723e */ /* 0x080fe200030006ff */
[----:B------:R-:W-:Y:S01]  /*1d40*/  HADD2.F32 R17, -RZ, R20.H1_H1 ;  /* 0x30000014ff117230 */ /* 0x000fe20000004100 */
[----:B------:R-:W-:Y:S01]  /*1d50*/  STL [R1+0x414], R8 ;  /* 0x0004140801007387 */ /* 0x000fe20000100800 */
[----:B------:R-:W-:Y:S01]  /*1d60*/  HADD2.F32 R20, -RZ, R29.H1_H1 ;  /* 0x3000001dff147230 */ /* 0x000fe20000004100 */
[----:B------:R-:W-:Y:S01]  /*1d70*/  PRMT R34, R37, 0x5410, R34 ;  /* 0x0000541025227816 */ /* 0x000fe20000000022 */
[----:B------:R-:W-:Y:S01]  /*1d80*/  HADD2.F32 R29, -RZ, R30.H1_H1 ;  /* 0x3000001eff1d7230 */ /* 0x000fe20000004100 */
[-C--:B------:R-:W-:Y:S01]  /*1d90*/  F2FP.F16.E4M3.UNPACK_B R37, R19.reuse ;  /* 0x00000013ff25723e */ /* 0x080fe200020006ff */
[--C-:B------:R-:W-:Y:S01]  /*1da0*/  HADD2.F32 R169, -RZ, R21.reuse.H0_H0 ;  /* 0x20000015ffa97230 */ /* 0x100fe20000004100 */
[----:B------:R-:W-:Y:S01]  /*1db0*/  F2FP.F16.E4M3.UNPACK_B R19, R19.H1 ;  /* 0x00000013ff13723e */ /* 0x000fe200030006ff */
[----:B------:R-:W-:Y:S01]  /*1dc0*/  HADD2.F32 R30, -RZ, R21.H1_H1 ;  /* 0x30000015ff1e7230 */ /* 0x000fe20000004100 */
[-C--:B------:R-:W-:Y:S01]  /*1dd0*/  F2FP.F16.E4M3.UNPACK_B R21, R11.reuse ;  /* 0x0000000bff15723e */ /* 0x080fe200020006ff */
[----:B------:R-:W-:Y:S01]  /*1de0*/  STL [R1+0x410], R6 ;  /* 0x0004100601007387 */ /* 0x000fe20000100800 */
[----:B------:R-:W-:Y:S01]  /*1df0*/  F2FP.F16.E4M3.UNPACK_B R11, R11.H1 ;  /* 0x0000000bff0b723e */ /* 0x000fe200030006ff */
[----:B------:R-:W-:Y:S01]  /*1e00*/  HADD2.F32 R167, -RZ, R19.H0_H0 ;  /* 0x20000013ffa77230 */ /* 0x000fe20000004100 */
[----:B0-----:R-:W-:Y:S01]  /*1e10*/  PRMT R35, R35, 0x5410, R32 ;  /* 0x0000541023237816 */ /* 0x001fe20000000020 */
[----:B------:R-:W-:Y:S01]  /*1e20*/  STL [R1+0x40c], R4 ;  /* 0x00040c0401007387 */ /* 0x000fe20000100800 */
[----:B------:R-:W-:Y:S01]  /*1e30*/  F2FP.F16.E4M3.UNPACK_B R32, R7.H1 ;  /* 0x00000007ff20723e */ /* 0x000fe200030006ff */
[--C-:B------:R-:W-:Y:S01]  /*1e40*/  HADD2.F32 R165, -RZ, R11.reuse.H0_H0 ;  /* 0x2000000bffa57230 */ /* 0x100fe20000004100 */
[----:B------:R-:W-:Y:S01]  /*1e50*/  F2FP.F16.E4M3.UNPACK_B R41, R35 ;  /* 0x00000023ff29723e */ /* 0x000fe200020006ff */
[----:B------:R-:W-:Y:S01]  /*1e60*/  HADD2.F32 R36, -RZ, R11.H1_H1 ;  /* 0x3000000bff247230 */ /* 0x000fe20000004100 */
[----:B------:R-:W-:Y:S01]  /*1e70*/  F2FP.F16.E4M3.UNPACK_B R11, R22 ;  /* 0x00000016ff0b723e */ /* 0x000fe200020006ff */
[----:B------:R-:W-:Y:S01]  /*1e80*/  HADD2.F32 R22, -RZ, R19.H1_H1 ;  /* 0x30000013ff167230 */ /* 0x000fe20000004100 */
[-C--:B------:R-:W-:Y:S01]  /*1e90*/  F2FP.F16.E4M3.UNPACK_B R19, R28.reuse ;  /* 0x0000001cff13723e */ /* 0x080fe200020006ff */
[----:B------:R-:W-:Y:S01]  /*1ea0*/  STL [R1+0x408], R2 ;  /* 0x0004080201007387 */ /* 0x000fe20000100800 */
[----:B------:R-:W-:Y:S01]  /*1eb0*/  F2FP.F16.E4M3.UNPACK_B R28, R28.H1 ;  /* 0x0000001cff1c723e */ /* 0x000fe200030006ff */
[----:B------:R-:W-:Y:S01]  /*1ec0*/  HADD2.F32 R170, -RZ, R31.H0_H0 ;  /* 0x2000001fffaa7230 */ /* 0x000fe20000004100 */
[----:B------:R-:W-:Y:S01]  /*1ed0*/  F2FP.F16.E4M3.UNPACK_B R39, R33 ;  /* 0x00000021ff27723e */ /* 0x000fe200020006ff */
[----:B------:R-:W-:Y:S01]  /*1ee0*/  STL [R1+0x438], R15 ;  /* 0x0004380f01007387 */ /* 0x000fe20000100800 */
[----:B------:R-:W-:Y:S01]  /*1ef0*/  HADD2.F32 R171, -RZ, R32.H0_H0 ;  /* 0x20000020ffab7230 */ /* 0x000fe20000004100 */
[----:B------:R-:W-:Y:S01]  /*1f00*/  F2FP.F16.E4M3.UNPACK_B R35, R35.H1 ;  /* 0x00000023ff23723e */ /* 0x000fe200030006ff */
[----:B------:R-:W-:Y:S01]  /*1f10*/  HADD2.F32 R166, -RZ, R37.H0_H0 ;  /* 0x20000025ffa67230 */ /* 0x000fe20000004100 */
[----:B------:R-:W-:Y:S01]  /*1f20*/  STL [R1+0x43c], R13 ;  /* 0x00043c0d01007387 */ /* 0x000fe20000100800 */
[----:B------:R-:W-:Y:S01]  /*1f30*/  F2FP.F16.E4M3.UNPACK_B R33, R33.H1 ;  /* 0x00000021ff21723e */ /* 0x000fe200030006ff */
[----:B------:R-:W-:-:S02]  /*1f40*/  HADD2.F32 R164, -RZ, R21.H0_H0 ;  /* 0x20000015ffa47230 */ /* 0x000fc40000004100 */
[----:B------:R-:W-:Y:S01]  /*1f50*/  STL [R1+0x440], R5 ;  /* 0x0004400501007387 */ /* 0x000fe20000100800 */
[----:B------:R-:W-:Y:S02]  /*1f60*/  HADD2.F32 R162, -RZ, R19.H0_H0 ;  /* 0x20000013ffa27230 */ /* 0x000fe40000004100 */
[----:B------:R-:W-:Y:S01]  /*1f70*/  HADD2.F32 R163, -RZ, R28.H0_H0 ;  /* 0x2000001cffa37230 */ /* 0x000fe20000004100 */
[----:B------:R-:W-:Y:S01]  /*1f80*/  STL [R1+0x444], R7 ;  /* 0x0004440701007387 */ /* 0x000fe20000100800 */
[----:B------:R-:W-:Y:S02]  /*1f90*/  HADD2.F32 R160, -RZ, R11.H0_H0 ;  /* 0x2000000bffa07230 */ /* 0x000fe40000004100 */
[----:B------:R-:W-:Y:S01]  /*1fa0*/  HADD2.F32 R161, -RZ, R38.H0_H0 ;  /* 0x20000026ffa17230 */ /* 0x000fe20000004100 */
[----:B------:R-:W-:Y:S01]  /*1fb0*/  STL [R1+0x448], R3 ;  /* 0x0004480301007387 */ /* 0x000fe20000100800 */
[----:B------:R-:W-:Y:S02]  /*1fc0*/  HADD2.F32 R158, -RZ, R41.H0_H0 ;  /* 0x20000029ff9e7230 */ /* 0x000fe40000004100 */
[----:B------:R-:W-:Y:S01]  /*1fd0*/  HADD2.F32 R159, -RZ, R35.H0_H0 ;  /* 0x20000023ff9f7230 */ /* 0x000fe20000004100 */
[----:B------:R-:W-:Y:S01]  /*1fe0*/  STL.64 [R1+0x8a8], R170 ;  /* 0x0008a8aa01007387 */ /* 0x000fe20000100a00 */
[----:B------:R-:W-:-:S02]  /*1ff0*/  HADD2.F32 R156, -RZ, R39.H0_H0 ;  /* 0x20000027ff9c7230 */ /* 0x000fc40000004100 */
[--C-:B------:R-:W-:Y:S01]  /*2000*/  HADD2.F32 R157, -RZ, R33.reuse.H0_H0 ;  /* 0x20000021ff9d7230 */ /* 0x100fe20000004100 */
[----:B------:R-:W-:Y:S01]  /*2010*/  STL.64 [R1+0x8a0], R168 ;  /* 0x0008a0a801007387 */ /* 0x000fe20000100a00 */
[----:B------:R-:W-:Y:S01]  /*2020*/  HADD2.F32 R40, -RZ, R33.H1_H1 ;  /* 0x30000021ff287230 */ /* 0x000fe20000004100 */
[-C--:B------:R-:W-:Y:S01]  /*2030*/  F2FP.F16.E4M3.UNPACK_B R33, R34.reuse ;  /* 0x00000022ff21723e */ /* 0x080fe200020006ff */
[----:B------:R-:W-:Y:S01]  /*2040*/  HADD2.F32 R31, -RZ, R31.H1_H1 ;  /* 0x3000001fff1f7230 */ /* 0x000fe20000004100 */
[----:B------:R-:W-:Y:S01]  /*2050*/  STL.64 [R1+0x898], R166 ;  /* 0x000898a601007387 */ /* 0x000fe20000100a00 */
[----:B------:R-:W-:Y:S01]  /*2060*/  F2FP.F16.E4M3.UNPACK_B R34, R34.H1 ;  /* 0x00000022ff22723e */ /* 0x000fe200030006ff */
[----:B------:R-:W-:Y:S02]  /*2070*/  HADD2.F32 R32, -RZ, R32.H1_H1 ;  /* 0x30000020ff207230 */ /* 0x000fe40000004100 */
[----:B------:R-:W-:Y:S01]  /*2080*/  STL.64 [R1+0x890], R164 ;  /* 0x000890a401007387 */ /* 0x000fe20000100a00 */
[----:B------:R-:W-:-:S02]  /*2090*/  HADD2.F32 R37, -RZ, R37.H1_H1 ;  /* 0x30000025ff257230 */ /* 0x000fc40000004100 */
[----:B------:R-:W-:Y:S01]  /*20a0*/  HADD2.F32 R38, -RZ, R38.H1_H1 ;  /* 0x30000026ff267230 */ /* 0x000fe20000004100 */
[----:B------:R-:W-:Y:S01]  /*20b0*/  STL.64 [R1+0x888], R162 ;  /* 0x000888a201007387 */ /* 0x000fe20000100a00 */
[----:B------:R-:W-:Y:S02]  /*20c0*/  HADD2.F32 R28, -RZ, R28.H1_H1 ;  /* 0x3000001cff1c7230 */ /* 0x000fe40000004100 */
[----:B------:R-:W-:Y:S01]  /*20d0*/  HADD2.F32 R39, -RZ, R39.H1_H1 ;  /* 0x30000027ff277230 */ /* 0x000fe20000004100 */
[----:B------:R-:W-:Y:S01]  /*20e0*/  STL.64 [R1+0x880], R160 ;  /* 0x000880a001007387 */ /* 0x000fe20000100a00 */
[----:B------:R-:W-:Y:S02]  /*20f0*/  HADD2.F32 R41, -RZ, R41.H1_H1 ;  /* 0x30000029ff297230 */ /* 0x000fe40000004100 */
[----:B------:R-:W-:Y:S01]  /*2100*/  HADD2.F32 R42, -RZ, R35.H1_H1 ;  /* 0x30000023ff2a7230 */ /* 0x000fe20000004100 */
[----:B------:R-:W-:Y:S01]  /*2110*/  STL.64 [R1+0x878], R158 ;  /* 0x0008789e01007387 */ /* 0x000fe20000100a00 */
[----:B------:R-:W-:Y:S01]  /*2120*/  UMOV UR10, UR6 ;  /* 0x00000006000a7c82 */ /* 0x000fe20008000000 */
[----:B------:R-:W-:Y:S01]  /*2130*/  UMOV UR11, UR7 ;  /* 0x00000007000b7c82 */ /* 0x000fe20008000000 */
[----:B------:R-:W-:Y:S01]  /*2140*/  HADD2.F32 R11, -RZ, R11.H1_H1 ;  /* 0x3000000bff0b7230 */ /* 0x000fe20000004100 */
[----:B------:R0:W-:Y:S01]  /*2150*/  STL.64 [R1+0x870], R156 ;  /* 0x0008709c01007387 */ /* 0x0001e20000100a00 */
[----:B------:R-:W-:Y:S01]  /*2160*/  F2FP.BF16.F32.PACK_AB R172, R23, R172 ;  /* 0x000000ac17ac723e */ /* 0x000fe200000010ff */
[----:B------:R-:W-:Y:S01]  /*2170*/  UIADD3 UR8, UR6, 0x2, URZ ;  /* 0x0000000206087890 */ /* 0x000fe2000fffe03f */
[----:B------:R-:W-:Y:S01]  /*2180*/  F2FP.BF16.F32.PACK_AB R173, R12, R173 ;  /* 0x000000ad0cad723e */ /* 0x000fe200000010ff */
[----:B------:R-:W-:Y:S01]  /*2190*/  HADD2.F32 R21, -RZ, R21.H1_H1 ;  /* 0x30000015ff157230 */ /* 0x000fe20000004100 */
[----:B------:R-:W-:Y:S01]  /*21a0*/  F2FP.BF16.F32.PACK_AB R174, R17, R174 ;  /* 0x000000ae11ae723e */ /* 0x000fe200000010ff */
[----:B------:R-:W-:Y:S01]  /*21b0*/  HADD2.F32 R19, -RZ, R19.H1_H1 ;  /* 0x30000013ff137230 */ /* 0x000fe20000004100 */
[----:B0-----:R-:W-:-:S06]  /*21c0*/  WARPGROUP.ARRIVE ;  /* 0x00000000000079c5 */ /* 0x001fcc0000000000 */
[----:B------:R-:W-:Y:S03]  /*21d0*/  HGMMA.64x256x16.F32.BF16 R44, R24, gdesc[UR4], RZ, !UPT, gsb0 ;  /* 0x03e00004182c7df0 */ /* 0x000fe6000c0018ff */
[----:B------:R-:W-:Y:S02]  /*21e0*/  WARPGROUP.DEPBAR.LE gsb0, 0x0 ;  /* 0x00008000000079c5 */ /* 0x000fe40000010000 */
[----:B------:R-:W-:Y:S01]  /*21f0*/  STL.64 [R1], R44 ;  /* 0x0000002c01007387 */ /* 0x000fe20000100a00 */
[----:B------:R-:W-:Y:S02]  /*2200*/  IMAD.MOV.U32 R180, RZ, RZ, R155 ;  /* 0x000000ffffb47224 */ /* 0x000fe400078e009b */
[----:B------:R-:W-:Y:S01]  /*2210*/  IMAD.MOV.U32 R155, RZ, RZ, R156 ;  /* 0x000000ffff9b7224 */ /* 0x000fe200078e009c */
[----:B------:R-:W-:Y:S01]  /*2220*/  STL.64 [R1+0x8], R46 ;  /* 0x0000082e01007387 */ /* 0x000fe20000100a00 */
[----:B------:R-:W-:-:S02]  /*2230*/  IMAD.MOV.U32 R183, RZ, RZ, R152 ;  /* 0x000000ffffb77224 */ /* 0x000fc400078e0098 */
[----:B------:R-:W-:Y:S01]  /*2240*/  IMAD.MOV.U32 R182, RZ, RZ, R153 ;  /* 0x000000ffffb67224 */ /* 0x000fe200078e0099 */
[----:B------:R-:W-:Y:S01]  /*2250*/  STL.64 [R1+0x10], R48 ;  /* 0x0000103001007387 */ /* 0x000fe20000100a00 */
[----:B------:R-:W-:Y:S02]  /*2260*/  IMAD.MOV.U32 R235, RZ, RZ, R100 ;  /* 0x000000ffffeb7224 */ /* 0x000fe400078e0064 */
[----:B------:R-:W-:Y:S01]  /*2270*/  IMAD.MOV.U32 R234, RZ, RZ, R101 ;  /* 0x000000ffffea7224 */ /* 0x000fe200078e0065 */
[----:B------:R-:W-:Y:S01]  /*2280*/  STL.64 [R1+0x18], R50 ;  /* 0x0000183201007387 */ /* 0x000fe20000100a00 */
        /* <DEDUP_REMOVED lines=74> */
[----:B------:R-:W-:Y:S01]  /*2730*/  STL [R1+0x1c4], R157 ;  /* 0x0001c49d01007387 */ /* 0x000fe20000100800 */
[----:B------:R-:W-:-:S03]  /*2740*/  IMAD.MOV.U32 R181, RZ, RZ, R154 ;  /* 0x000000ffffb57224 */ /* 0x000fc600078e009a */
[----:B------:R-:W-:Y:S04]  /*2750*/  STL.64 [R1+0x1c8], R158 ;  /* 0x0001c89e01007387 */ /* 0x000fe80000100a00 */
[----:B------:R-:W-:Y:S04]  /*2760*/  STL.64 [R1+0x1d0], R160 ;  /* 0x0001d0a001007387 */ /* 0x000fe80000100a00 */
[----:B------:R-:W-:Y:S04]  /*2770*/  STL.64 [R1+0x1d8], R162 ;  /* 0x0001d8a201007387 */ /* 0x000fe80000100a00 */
[----:B------:R-:W-:Y:S04]  /*2780*/  STL.64 [R1+0x1e0], R164 ;  /* 0x0001e0a401007387 */ /* 0x000fe80000100a00 */
[----:B------:R-:W-:Y:S04]  /*2790*/  STL.64 [R1+0x1e8], R166 ;  /* 0x0001e8a601007387 */ /* 0x000fe80000100a00 */
[----:B------:R-:W-:Y:S04]  /*27a0*/  STL.64 [R1+0x1f0], R168 ;  /* 0x0001f0a801007387 */ /* 0x000fe80000100a00 */
[----:B------:R0:W-:Y:S04]  /*27b0*/  STL.64 [R1+0x1f8], R170 ;  /* 0x0001f8aa01007387 */ /* 0x0001e80000100a00 */
[----:B0-----:R-:W2:Y:S04]  /*27c0*/  LDL.LU.64 R170, [R1+0x8a8] ;  /* 0x0008a80001aa7983 */ /* 0x001ea80000300a00 */
[----:B------:R-:W3:Y:S04]  /*27d0*/  LDL.LU.64 R168, [R1+0x8a0] ;  /* 0x0008a00001a87983 */ /* 0x000ee80000300a00 */
[----:B------:R-:W4:Y:S04]  /*27e0*/  LDL.LU.64 R166, [R1+0x898] ;  /* 0x0008980001a67983 */ /* 0x000f280000300a00 */
[----:B------:R-:W4:Y:S04]  /*27f0*/  LDL.LU.64 R164, [R1+0x890] ;  /* 0x0008900001a47983 */ /* 0x000f280000300a00 */
[----:B------:R-:W4:Y:S04]  /*2800*/  LDL.LU.64 R162, [R1+0x888] ;  /* 0x0008880001a27983 */ /* 0x000f280000300a00 */
[----:B------:R-:W4:Y:S04]  /*2810*/  LDL.LU.64 R160, [R1+0x880] ;  /* 0x0008800001a07983 */ /* 0x000f280000300a00 */
[----:B------:R-:W4:Y:S04]  /*2820*/  LDL.LU.64 R158, [R1+0x878] ;  /* 0x00087800019e7983 */ /* 0x000f280000300a00 */
[----:B------:R-:W4:Y:S01]  /*2830*/  LDL.LU.64 R156, [R1+0x870] ;  /* 0x00087000019c7983 */ /* 0x000f220000300a00 */
[----:B------:R-:W-:-:S02]  /*2840*/  HADD2.F32 R152, -RZ, R33.H0_H0 ;  /* 0x20000021ff987230 */ /* 0x000fc40000004100 */
[--C-:B------:R-:W-:Y:S01]  /*2850*/  HADD2.F32 R153, -RZ, R34.reuse.H0_H0 ;  /* 0x20000022ff997230 */ /* 0x100fe20000004100 */
[----:B------:R-:W4:Y:S01]  /*2860*/  LDL.LU R154, [R1+0x1c4] ;  /* 0x0001c400019a7983 */ /* 0x000f220000300800 */
[----:B------:R-:W-:Y:S02]  /*2870*/  HADD2.F32 R33, -RZ, R33.H1_H1 ;  /* 0x30000021ff217230 */ /* 0x000fe40000004100 */
[----:B------:R-:W-:Y:S01]  /*2880*/  HADD2.F32 R34, -RZ, R34.H1_H1 ;  /* 0x30000022ff227230 */ /* 0x000fe20000004100 */
[----:B------:R-:W4:Y:S02]  /*2890*/  LDL.LU R18, [R1+0x1c8] ;  /* 0x0001c80001127983 */ /* 0x000f240000300800 */
[----:B------:R-:W-:Y:S02]  /*28a0*/  F2FP.BF16.F32.PACK_AB R152, R33, R152 ;  /* 0x000000982198723e */ /* 0x000fe400000010ff */
[----:B------:R-:W-:Y:S01]  /*28b0*/  F2FP.BF16.F32.PACK_AB R153, R34, R153 ;  /* 0x000000992299723e */ /* 0x000fe200000010ff */
[----:B------:R-:W4:Y:S04]  /*28c0*/  LDL.LU R16, [R1+0x1cc] ;  /* 0x0001cc0001107983 */ /* 0x000f280000300800 */
        /* <DEDUP_REMOVED lines=11> */
[----:B------:R-:W4:Y:S01]  /*2980*/  LDL.LU R2, [R1+0x1fc] ;  /* 0x0001fc0001027983 */ /* 0x000f220000300800 */
[----:B------:R-:W-:-:S02]  /*2990*/  F2FP.BF16.F32.PACK_AB R175, R20, R175 ;  /* 0x000000af14af723e */ /* 0x000fc400000010ff */
[----:B--2---:R-:W-:Y:S02]  /*29a0*/  F2FP.BF16.F32.PACK_AB R170, R31, R170 ;  /* 0x000000aa1faa723e */ /* 0x004fe400000010ff */
[----:B------:R-:W-:Y:S02]  /*29b0*/  F2FP.BF16.F32.PACK_AB R171, R32, R171 ;  /* 0x000000ab20ab723e */ /* 0x000fe400000010ff */
[----:B---3--:R-:W-:Y:S02]  /*29c0*/  F2FP.BF16.F32.PACK_AB R168, R29, R168 ;  /* 0x000000a81da8723e */ /* 0x008fe400000010ff */
[----:B------:R-:W-:Y:S02]  /*29d0*/  F2FP.BF16.F32.PACK_AB R169, R30, R169 ;  /* 0x000000a91ea9723e */ /* 0x000fe400000010ff */
[----:B----4-:R-:W-:Y:S02]  /*29e0*/  F2FP.BF16.F32.PACK_AB R166, R37, R166 ;  /* 0x000000a625a6723e */ /* 0x010fe400000010ff */
[----:B------:R-:W-:-:S02]  /*29f0*/  F2FP.BF16.F32.PACK_AB R167, R22, R167 ;  /* 0x000000a716a7723e */ /* 0x000fc400000010ff */
[----:B------:R-:W-:Y:S02]  /*2a00*/  F2FP.BF16.F32.PACK_AB R165, R36, R165 ;  /* 0x000000a524a5723e */ /* 0x000fe400000010ff */
[----:B------:R-:W-:Y:S02]  /*2a10*/  F2FP.BF16.F32.PACK_AB R164, R21, R164 ;  /* 0x000000a415a4723e */ /* 0x000fe400000010ff */
[----:B------:R-:W-:Y:S02]  /*2a20*/  F2FP.BF16.F32.PACK_AB R163, R28, R163 ;  /* 0x000000a31ca3723e */ /* 0x000fe400000010ff */
[----:B------:R-:W-:Y:S02]  /*2a30*/  F2FP.BF16.F32.PACK_AB R162, R19, R162 ;  /* 0x000000a213a2723e */ /* 0x000fe400000010ff */
[----:B------:R-:W-:Y:S02]  /*2a40*/  F2FP.BF16.F32.PACK_AB R161, R38, R161 ;  /* 0x000000a126a1723e */ /* 0x000fe400000010ff */
[----:B------:R-:W-:-:S02]  /*2a50*/  F2FP.BF16.F32.PACK_AB R160, R11, R160 ;  /* 0x000000a00ba0723e */ /* 0x000fc400000010ff */
[----:B------:R-:W-:Y:S02]  /*2a60*/  F2FP.BF16.F32.PACK_AB R158, R41, R158 ;  /* 0x0000009e299e723e */ /* 0x000fe400000010ff */
[----:B------:R-:W-:Y:S02]  /*2a70*/  F2FP.BF16.F32.PACK_AB R159, R42, R159 ;  /* 0x0000009f2a9f723e */ /* 0x000fe400000010ff */
[----:B------:R-:W-:Y:S02]  /*2a80*/  F2FP.BF16.F32.PACK_AB R156, R39, R156 ;  /* 0x0000009c279c723e */ /* 0x000fe400000010ff */
[----:B------:R-:W-:Y:S02]  /*2a90*/  F2FP.BF16.F32.PACK_AB R157, R40, R157 ;  /* 0x0000009d289d723e */ /* 0x000fe400000010ff */
[----:B------:R-:W-:Y:S01]  /*2aa0*/  WARPGROUP.ARRIVE ;  /* 0x00000000000079c5 */ /* 0x000fe20000000000 */
[----:B------:R-:W-:Y:S04]  /*2ab0*/  STL [R1+0x44c], R156 ;  /* 0x00044c9c01007387 */ /* 0x000fe80000100800 */
[----:B------:R-:W-:Y:S01]  /*2ac0*/  STL [R1+0x450], R157 ;  /* 0x0004509d01007387 */ /* 0x000fe20000100800 */
[----:B------:R-:W-:Y:S03]  /*2ad0*/  HGMMA.64x256x16.F32.BF16 R24, R176, gdesc[UR8], RZ, !UPT, gsb0 ;  /* 0x03e00008b0187df0 */ /* 0x000fe6000c0018ff */
[----:B------:R-:W-:Y:S04]  /*2ae0*/  STL [R1+0x454], R158 ;  /* 0x0004549e01007387 */ /* 0x000fe80000100800 */
[----:B------:R-:W-:Y:S01]  /*2af0*/  STL [R1+0x458], R159 ;  /* 0x0004589f01007387 */ /* 0x000fe20000100800 */
[----:B------:R-:W-:-:S03]  /*2b00*/  WARPGROUP.DEPBAR.LE gsb0, 0x0 ;  /* 0x00008000000079c5 */ /* 0x000fc60000010000 */
[----:B------:R-:W-:Y:S04]  /*2b10*/  STL.64 [R1+0x868], R150 ;  /* 0x0008689601007387 */ /* 0x000fe80000100a00 */
        /* <DEDUP_REMOVED lines=34> */
[----:B------:R0:W-:Y:S04]  /*2d40*/  STL.64 [R1+0x750], R80 ;  /* 0x0007505001007387 */ /* 0x0001e80000100a00 */
        /* <DEDUP_REMOVED lines=28> */
[----:B------:R-:W-:Y:S01]  /*2f10*/  LDS.U16 R11, [R0+0x2a08] ;  /* 0x002a0800000b7984 */ /* 0x000fe20000000400 */
[----:B0-----:R-:W-:Y:S01]  /*2f20*/  IMAD.MOV.U32 R80, RZ, RZ, R235 ;  /* 0x000000ffff507224 */ /* 0x001fe200078e00eb */
[----:B------:R-:W-:Y:S01]  /*2f30*/  MOV R106, R209 ;  /* 0x000000d1006a7202 */ /* 0x000fe20000000f00 */
[----:B------:R-:W-:Y:S01]  /*2f40*/  IMAD.MOV.U32 R81, RZ, RZ, R234 ;  /* 0x000000ffff517224 */ /* 0x000fe200078e00ea */
[----:B------:R-:W0:Y:S04]  /*2f50*/  LDS.U16 R0, [R0+0x2808] ;  /* 0x0028080000007984 */ /* 0x000e280000000400 */
[----:B-1----:R-:W2:Y:S04]  /*2f60*/  LDL.LU R24, [R1] ;  /* 0x0000000001187983 */ /* 0x002ea80000300800 */
[----:B------:R-:W2:Y:S04]  /*2f70*/  LDL.LU R25, [R1+0x4] ;  /* 0x0000040001197983 */ /* 0x000ea80000300800 */
        /* <DEDUP_REMOVED lines=53> */
[----:B------:R-:W2:Y:S01]  /*32d0*/  LDL.LU R79, [R1+0xdc] ;  /* 0x0000dc00014f7983 */ /* 0x000ea20000300800 */
[----:B------:R-:W-:Y:S01]  /*32e0*/  IMAD.MOV.U32 R82, RZ, RZ, R233 ;  /* 0x000000ffff527224 */ /* 0x000fe200078e00e9 */
[----:B------:R-:W-:Y:S01]  /*32f0*/  UMOV UR10, UR8 ;  /* 0x00000008000a7c82 */ /* 0x000fe20008000000 */
[----:B------:R-:W-:Y:S01]  /*3300*/  IMAD.MOV.U32 R83, RZ, RZ, R232 ;  /* 0x000000ffff537224 */ /* 0x000fe200078e00e8 */
[----:B------:R-:W-:Y:S01]  /*3310*/  UMOV UR11, 0x40000040 ;  /* 0x40000040000b7882 */ /* 0x000fe20000000000 */
[----:B------:R-:W-:Y:S01]  /*3320*/  IMAD.MOV.U32 R84, RZ, RZ, R231 ;  /* 0x000000ffff547224 */ /* 0x000fe200078e00e7 */
[----:B------:R-:W-:Y:S01]  /*3330*/  STL [R1+0x468], R176 ;  /* 0x000468b001007387 */ /* 0x000fe20000100800 */
[----:B------:R-:W-:Y:S01]  /*3340*/  IMAD.MOV.U32 R85, RZ, RZ, R230 ;  /* 0x000000ffff557224 */ /* 0x000fe200078e00e6 */
[----:B0-----:R-:W-:Y:S01]  /*3350*/  PRMT R11, R0, 0x5410, R11 ;  /* 0x00005410000b7816 */ /* 0x001fe2000000000b */
[----:B------:R-:W-:Y:S01]  /*3360*/  IMAD.MOV.U32 R86, RZ, RZ, R229 ;  /* 0x000000ffff567224 */ /* 0x000fe200078e00e5 */
[----:B------:R-:W-:Y:S01]  /*3370*/  STL [R1+0x464], R177 ;  /* 0x000464b101007387 */ /* 0x000fe20000100800 */
[----:B------:R-:W-:Y:S01]  /*3380*/  IMAD.MOV.U32 R87, RZ, RZ, R228 ;  /* 0x000000ffff577224 */ /* 0x000fe200078e00e4 */
[----:B------:R-:W-:Y:S01]  /*3390*/  F2FP.F16.E4M3.UNPACK_B R0, R11 ;  /* 0x0000000bff00723e */ /* 0x000fe200020006ff */
[----:B------:R-:W-:Y:S01]  /*33a0*/  IMAD.MOV.U32 R88, RZ, RZ, R227 ;  /* 0x000000ffff587224 */ /* 0x000fe200078e00e3 */
[----:B------:R-:W-:Y:S01]  /*33b0*/  STL [R1+0x460], R178 ;  /* 0x000460b201007387 */ /* 0x000fe20000100800 */
[----:B------:R-:W-:-:S02]  /*33c0*/  IMAD.MOV.U32 R89, RZ, RZ, R226 ;  /* 0x000000ffff597224 */ /* 0x000fc400078e00e2 */
[----:B------:R-:W-:Y:S01]  /*33d0*/  IMAD.MOV.U32 R90, RZ, RZ, R225 ;  /* 0x000000ffff5a7224 */ /* 0x000fe200078e00e1 */
[----:B------:R-:W-:Y:S01]  /*33e0*/  STL [R1+0x45c], R179 ;  /* 0x00045cb301007387 */ /* 0x000fe20000100800 */
[----:B------:R-:W-:Y:S02]  /*33f0*/  IMAD.MOV.U32 R91, RZ, RZ, R224 ;  /* 0x000000ffff5b7224 */ /* 0x000fe400078e00e0 */
[----:B------:R-:W-:Y:S02]  /*3400*/  IMAD.MOV.U32 R92, RZ, RZ, R223 ;  /* 0x000000ffff5c7224 */ /* 0x000fe400078e00df */
[----:B------:R-:W-:Y:S02]  /*3410*/  IMAD.MOV.U32 R93, RZ, RZ, R222 ;  /* 0x000000ffff5d7224 */ /* 0x000fe400078e00de */
[----:B------:R-:W-:Y:S02]  /*3420*/  IMAD.MOV.U32 R94, RZ, RZ, R221 ;  /* 0x000000ffff5e7224 */ /* 0x000fe400078e00dd */
[----:B------:R-:W-:-:S02]  /*3430*/  IMAD.MOV.U32 R95, RZ, RZ, R220 ;  /* 0x000000ffff5f7224 */ /* 0x000fc400078e00dc */
[----:B------:R-:W-:Y:S02]  /*3440*/  IMAD.MOV.U32 R96, RZ, RZ, R219 ;  /* 0x000000ffff607224 */ /* 0x000fe400078e00db */
        /* <DEDUP_REMOVED lines=54> */
[--C-:B------:R-:W-:Y:S02]  /*37b0*/  HADD2.F32 R154, -RZ, R0.reuse.H0_H0 ;  /* 0x20000000ff9a7230 */ /* 0x100fe40000004100 */
[----:B------:R-:W-:-:S05]  /*37c0*/  HADD2.F32 R0, -RZ, R0.H1_H1 ;  /* 0x30000000ff007230 */ /* 0x000fca0000004100 */
[----:B------:R-:W-:Y:S02]  /*37d0*/  F2FP.BF16.F32.PACK_AB R154, R0, R154 ;  /* 0x0000009a009a723e */ /* 0x000fe400000010ff */
[----:B------:R-:W-:-:S05]  /*37e0*/  F2FP.F16.E4M3.UNPACK_B R0, R11.H1 ;  /* 0x0000000bff00723e */ /* 0x000fca00030006ff */
[--C-:B------:R-:W-:Y:S02]  /*37f0*/  HADD2.F32 R155, -RZ, R0.reuse.H0_H0 ;  /* 0x20000000ff9b7230 */ /* 0x100fe40000004100 */
[----:B------:R-:W-:-:S05]  /*3800*/  HADD2.F32 R0, -RZ, R0.H1_H1 ;  /* 0x30000000ff007230 */ /* 0x000fca0000004100 */
[----:B------:R-:W-:Y:S01]  /*3810*/  F2FP.BF16.F32.PACK_AB R155, R0, R155 ;  /* 0x0000009b009b723e */ /* 0x000fe200000010ff */
[----:B--2---:R-:W-:-:S06]  /*3820*/  WARPGROUP.ARRIVE ;  /* 0x00000000000079c5 */ /* 0x004fcc0000000000 */
[----:B------:R-:W-:Y:S03]  /*3830*/  HGMMA.64x256x16.F32.BF16 R24, R172, gdesc[UR8], R24, gsb0 ;  /* 0x03e00008ac187df0 */ /* 0x000fe60008001818 */
[----:B------:R-:W-:Y:S02]  /*3840*/  WARPGROUP.DEPBAR.LE gsb0, 0x0 ;  /* 0x00008000000079c5 */ /* 0x000fe40000010000 */
[----:B------:R-:W-:Y:S04]  /*3850*/  STL.64 [R1], R24 ;  /* 0x0000001801007387 */ /* 0x000fe80000100a00 */
        /* <DEDUP_REMOVED lines=64> */
[----:B------:R-:W2:Y:S04]  /*3c60*/  LDL.LU.64 R148, [R1+0x860] ;  /* 0x0008600001947983 */ /* 0x000ea80000300a00 */
        /* <DEDUP_REMOVED lines=62> */
[----:B------:R-:W-:Y:S04]  /*4050*/  STL.64 [R1+0x668], R154 ;  /* 0x0006689a01007387 */ /* 0x000fe80000100a00 */
[----:B------:R-:W-:Y:S01]  /*4060*/  STL.64 [R1+0x660], R152 ;  /* 0x0006609801007387 */ /* 0x000fe20000100a00 */
[----:B--2---:R-:W-:-:S06]  /*4070*/  WARPGROUP.ARRIVE ;  /* 0x00000000000079c5 */ /* 0x004fcc0000000000 */
[----:B------:R-:W-:Y:S03]  /*4080*/  HGMMA.64x256x16.F32.BF16 R24, R168, gdesc[UR8], R24, gsb0 ;  /* 0x03e00008a8187df0 */ /* 0x000fe60008001818 */
[----:B------:R-:W-:Y:S02]  /*4090*/  WARPGROUP.DEPBAR.LE gsb0, 0x0 ;  /* 0x00008000000079c5 */ /* 0x000fe40000010000 */
        /* <DEDUP_REMOVED lines=62> */
[----:B0-----:R-:W2:Y:S04]  /*4480*/  LDL.LU.64 R28, [R1] ;  /* 0x00000000011c7983 */ /* 0x001ea80000300a00 */
        /* <DEDUP_REMOVED lines=62> */
[----:B------:R-:W2:Y:S01]  /*4870*/  LDL.LU.64 R154, [R1+0x1f8] ;  /* 0x0001f800019a7983 */ /* 0x000ea20000300a00 */
[----:B------:R-:W-:Y:S01]  /*4880*/  UIADD3 UR8, UR6, 0x4, URZ ;  /* 0x0000000406087890 */ /* 0x000fe2000fffe03f */
[----:B------:R-:W-:-:S06]  /*4890*/  UMOV UR11, 0x40000040 ;  /* 0x40000040000b7882 */ /* 0x000fcc0000000000 */
[----:B------:R-:W-:Y:S01]  /*48a0*/  UMOV UR10, UR8 ;  /* 0x00000008000a7c82 */ /* 0x000fe20008000000 */
[----:B--2---:R-:W-:-:S06]  /*48b0*/  WARPGROUP.ARRIVE ;  /* 0x00000000000079c5 */ /* 0x004fcc0000000000 */
[----:B------:R-:W-:Y:S03]  /*48c0*/  HGMMA.64x256x16.F32.BF16 R28, R164, gdesc[UR8], R28, gsb0 ;  /* 0x03e00008a41c7df0 */ /* 0x000fe6000800181c */
[----:B------:R-:W-:Y:S02]  /*48d0*/  WARPGROUP.DEPBAR.LE gsb0, 0x0 ;  /* 0x00008000000079c5 */ /* 0x000fe40000010000 */
[----:B------:R-:W-:Y:S01]  /*48e0*/  STL.64 [R1], R28 ;  /* 0x0000001c01007387 */ /* 0x000fe20000100a00 */
[----:B------:R-:W-:Y:S01]  /*48f0*/  IMAD.MOV.U32 R11, RZ, RZ, R154 ;  /* 0x000000ffff0b7224 */ /* 0x000fe200078e009a */
[----:B------:R-:W-:Y:S01]  /*4900*/  MOV R191, R127 ;  /* 0x0000007f00bf7202 */ /* 0x000fe20000000f00 */
        /* <DEDUP_REMOVED lines=40> */
[----:B------:R0:W-:Y:S01]  /*4b90*/  STL [R1+0x70], R56 ;  /* 0x0000703801007387 */ /* 0x0001e20000100800 */
[----:B------:R-:W-:Y:S02]  /*4ba0*/  IMAD.MOV.U32 R192, RZ, RZ, R126 ;  /* 0x000000ffffc07224 */ /* 0x000fe400078e007e */
[----:B------:R-:W-:Y:S01]  /*4bb0*/  IMAD.MOV.U32 R194, RZ, RZ, R124 ;  /* 0x000000ffffc27224 */ /* 0x000fe200078e007c */
[----:B------:R-:W2:Y:S01]  /*4bc0*/  LDL.LU.64 R154, [R1+0x668] ;  /* 0x00066800019a7983 */ /* 0x000ea20000300a00 */
[----:B------:R-:W-:Y:S02]  /*4bd0*/  IMAD.MOV.U32 R193, RZ, RZ, R125 ;  /* 0x000000ffffc17224 */ /* 0x000fe400078e007d */
[----:B------:R-:W-:Y:S01]  /*4be0*/  IMAD.MOV.U32 R196, RZ, RZ, R122 ;  /* 0x000000ffffc47224 */ /* 0x000fe200078e007a */
[----:B------:R-:W3:Y:S01]  /*4bf0*/  LDL.LU.64 R152, [R1+0x660] ;  /* 0x0006600001987983 */ /* 0x000ee20000300a00 */
[----:B------:R-:W-:-:S02]  /*4c00*/  IMAD.MOV.U32 R195, RZ, RZ, R123 ;  /* 0x000000ffffc37224 */ /* 0x000fc400078e007b */
[----:B------:R-:W-:Y:S01]  /*4c10*/  IMAD.MOV.U32 R198, RZ, RZ, R120 ;  /* 0x000000ffffc67224 */ /* 0x000fe200078e0078 */
[----:B------:R-:W4:Y:S01]  /*4c20*/  LDL.LU.64 R150, [R1+0x658] ;  /* 0x0006580001967983 */ /* 0x000f220000300a00 */
[----:B------:R-:W-:Y:S02]  /*4c30*/  IMAD.MOV.U32 R197, RZ, RZ, R121 ;  /* 0x000000ffffc57224 */ /* 0x000fe400078e0079 */
[----:B------:R-:W-:Y:S01]  /*4c40*/  IMAD.MOV.U32 R200, RZ, RZ, R118 ;  /* 0x000000ffffc87224 */ /* 0x000fe200078e0076 */
[----:B------:R-:W4:Y:S01]  /*4c50*/  LDL.LU.64 R148, [R1+0x650] ;  /* 0x0006500001947983 */ /* 0x000f220000300a00 */
[----:B------:R-:W-:Y:S02]  /*4c60*/  IMAD.MOV.U32 R199, RZ, RZ, R119 ;  /* 0x000000ffffc77224 */ /* 0x000fe400078e0077 */
[----:B------:R-:W-:Y:S01]  /*4c70*/  IMAD.MOV.U32 R202, RZ, RZ, R116 ;  /* 0x000000ffffca7224 */ /* 0x000fe200078e0074 */
[----:B------:R-:W4:Y:S01]  /*4c80*/  LDL.LU.64 R146, [R1+0x648] ;  /* 0x0006480001927983 */ /* 0x000f220000300a00 */
        /* <DEDUP_REMOVED lines=89> */
[----:B------:R-:W4:Y:S04]  /*5220*/  LDL.LU.64 R86, [R1+0x558] ;  /* 0x0005580001567983 */ /* 0x000f280000300a00 */
        /* <DEDUP_REMOVED lines=14> */
[----:B0-----:R-:W4:Y:S04]  /*5310*/  LDL.LU.64 R56, [R1+0x4e0] ;  /* 0x0004e00001387983 */ /* 0x001f280000300a00 */
        /* <DEDUP_REMOVED lines=14> */
[----:B--2---:R-:W-:Y:S04]  /*5400*/  STL.64 [R1+0x400], R154 ;  /* 0x0004009a01007387 */ /* 0x004fe80000100a00 */
[----:B---3--:R-:W-:Y:S01]  /*5410*/  STL.64 [R1+0x3f8], R152 ;  /* 0x0003f89801007387 */ /* 0x008fe20000100a00 */
[----:B----4-:R-:W-:-:S06]  /*5420*/  WARPGROUP.ARRIVE ;  /* 0x00000000000079c5 */ /* 0x010fcc0000000000 */
        /* <DEDUP_REMOVED lines=64> */
[----:B0-----:R-:W2:Y:S04]  /*5830*/  LDL.LU R28, [R1] ;  /* 0x00000000011c7983 */ /* 0x001ea80000300800 */
        /* <DEDUP_REMOVED lines=24> */
[----:B------:R-:W-:-:S03]  /*59c0*/  IMAD.MOV.U32 R57, RZ, RZ, R176 ;  /* 0x000000ffff397224 */ /* 0x000fc600078e00b0 */
        /* <DEDUP_REMOVED lines=8> */
[----:B------:R0:W5:Y:S01]  /*5a50*/  LDL.LU R176, [R1+0x468] ;  /* 0x0004680001b07983 */ /* 0x0001620000300800 */
[----:B------:R-:W-:-:S03]  /*5a60*/  IMAD.MOV.U32 R62, RZ, RZ, R158 ;  /* 0x000000ffff3e7224 */ /* 0x000fc600078e009e */
[----:B------:R0:W5:Y:S01]  /*5a70*/  LDL.LU R177, [R1+0x464] ;  /* 0x0004640001b17983 */ /* 0x0001620000300800 */
[----:B------:R-:W-:-:S03]  /*5a80*/  IMAD.MOV.U32 R63, RZ, RZ, R157 ;  /* 0x000000ffff3f7224 */ /* 0x000fc600078e009d */
[----:B------:R0:W5:Y:S01]  /*5a90*/  LDL.LU R178, [R1+0x460] ;  /* 0x0004600001b27983 */ /* 0x0001620000300800 */
[----:B------:R-:W-:-:S03]  /*5aa0*/  IMAD.MOV.U32 R64, RZ, RZ, R156 ;  /* 0x000000ffff407224 */ /* 0x000fc600078e009c */
[----:B------:R0:W5:Y:S04]  /*5ab0*/  LDL.LU R179, [R1+0x45c] ;  /* 0x00045c0001b37983 */ /* 0x0001680000300800 */
[----:B------:R-:W2:Y:S04]  /*5ac0*/  LDL.LU R159, [R1+0x458] ;  /* 0x00045800019f7983 */ /* 0x000ea80000300800 */
[----:B------:R-:W2:Y:S04]  /*5ad0*/  LDL.LU R158, [R1+0x454] ;  /* 0x00045400019e7983 */ /* 0x000ea80000300800 */
[----:B------:R-:W2:Y:S04]  /*5ae0*/  LDL.LU R157, [R1+0x450] ;  /* 0x00045000019d7983 */ /* 0x000ea80000300800 */
[----:B------:R-:W2:Y:S01]  /*5af0*/  LDL.LU R156, [R1+0x44c] ;  /* 0x00044c00019c7983 */ /* 0x000ea20000300800 */
[----:B------:R-:W-:Y:S01]  /*5b00*/  IMAD.MOV.U32 R65, RZ, RZ, R3 ;  /* 0x000000ffff417224 */ /* 0x000fe200078e0003 */
[----:B------:R-:W-:Y:S01]  /*5b10*/  MOV R144, R166 ;  /* 0x000000a600907202 */ /* 0x000fe20000000f00 */
[----:B------:R-:W-:Y:S01]  /*5b20*/  IMAD.MOV.U32 R66, RZ, RZ, R7 ;  /* 0x000000ffff427224 */ /* 0x000fe200078e0007 */
[----:B------:R-:W-:Y:S01]  /*5b30*/  UIADD3 UR6, UR6, 0x6, URZ ;  /* 0x0000000606067890 */ /* 0x000fe2000fffe03f */
[----:B------:R-:W-:Y:S01]  /*5b40*/  IMAD.MOV.U32 R67, RZ, RZ, R5 ;  /* 0x000000ffff437224 */ /* 0x000fe200078e0005 */
[----:B------:R-:W-:Y:S01]  /*5b50*/  UMOV UR7, 0x40000040 ;  /* 0x4000004000077882 */ /* 0x000fe20000000000 */
[----:B------:R-:W-:Y:S01]  /*5b60*/  IMAD.MOV.U32 R68, RZ, RZ, R13 ;  /* 0x000000ffff447224 */ /* 0x000fe200078e000d */
[----:B------:R0:W5:Y:S01]  /*5b70*/  LDL.LU R3, [R1+0x448] ;  /* 0x0004480001037983 */ /* 0x0001620000300800 */
[----:B------:R-:W-:-:S02]  /*5b80*/  IMAD.MOV.U32 R69, RZ, RZ, R15 ;  /* 0x000000ffff457224 */ /* 0x000fc400078e000f */
[----:B------:R-:W-:Y:S01]  /*5b90*/  IMAD.MOV.U32 R70, RZ, RZ, R183 ;  /* 0x000000ffff467224 */ /* 0x000fe200078e00b7 */
[----:B------:R0:W5:Y:S01]  /*5ba0*/  LDL.LU R7, [R1+0x444] ;  /* 0x0004440001077983 */ /* 0x0001620000300800 */
[----:B------:R-:W-:Y:S02]  /*5bb0*/  IMAD.MOV.U32 R71, RZ, RZ, R182 ;  /* 0x000000ffff477224 */ /* 0x000fe400078e00b6 */
[----:B------:R-:W-:Y:S01]  /*5bc0*/  IMAD.MOV.U32 R72, RZ, RZ, R181 ;  /* 0x000000ffff487224 */ /* 0x000fe200078e00b5 */
[----:B------:R0:W5:Y:S01]  /*5bd0*/  LDL.LU R5, [R1+0x440] ;  /* 0x0004400001057983 */ /* 0x0001620000300800 */
[----:B------:R-:W-:Y:S02]  /*5be0*/  IMAD.MOV.U32 R73, RZ, RZ, R180 ;  /* 0x000000ffff497224 */ /* 0x000fe400078e00b4 */
        /* <DEDUP_REMOVED lines=14> */
[----:B------:R-:W-:Y:S01]  /*5cd0*/  IMAD.MOV.U32 R83, RZ, RZ, R235 ;  /* 0x000000ffff537224 */ /* 0x000fe200078e00eb */
[----:B------:R-:W1:Y:S01]  /*5ce0*/  LDC R18, c[0x0][0x28c] ;  /* 0x0000a300ff127b82 */ /* 0x000e620000000800 */
        /* <DEDUP_REMOVED lines=79> */
[----:B------:R-:W-:-:S06]  /*61e0*/  IMAD.MOV.U32 R155, RZ, RZ, R0 ;  /* 0x000000ffff9b7224 */ /* 0x000fcc00078e0000 */
        /* <DEDUP_REMOVED lines=67> */
[----:B--2---:R-:W2:Y:S04]  /*6620*/  LDL.LU.64 R154, [R1+0x400] ;  /* 0x00040000019a7983 */ /* 0x004ea80000300a00 */
        /* <DEDUP_REMOVED lines=62> */
[----:B------:R-:W2:Y:S02]  /*6a10*/  LDL.LU.64 R28, [R1+0x208] ;  /* 0x00020800011c7983 */ /* 0x000ea40000300a00 */
[----:B--2---:R-:W-:-:S06]  /*6a20*/  WARPGROUP.ARRIVE ;  /* 0x00000000000079c5 */ /* 0x004fcc0000000000 */
[----:B------:R-:W-:Y:S03]  /*6a30*/  HGMMA.64x256x16.F32.BF16 R24, R152, gdesc[UR4], R24, gsb0 ;  /* 0x03e0000498187df0 */ /* 0x000fe60008001818 */
[----:B------:R-:W-:Y:S02]  /*6a40*/  WARPGROUP.DEPBAR.LE gsb0, 0x0 ;  /* 0x00008000000079c5 */ /* 0x000fe40000010000 */
[----:B01----:R-:W-:Y:S05]  /*6a50*/  @!P2 BRA `(.L_x_20) ;  /* 0x000000040014a947 */ /* 0x003fea0003800000 */
[----:B------:R-:W-:Y:S05]  /*6a60*/  @!P0 BRA `(.L_x_21) ;  /* 0x0000000000048947 */ /* 0x000fea0003800000 */
[----:B------:R-:W-:Y:S01]  /*6a70*/  BPT.TRAP 0x1 ;  /* 0x000000040000795c */ /* 0x000fe20000300000 */
.L_x_21:
[----:B-----5:R-:W-:-:S04]  /*6a80*/  IMAD R0, R8, 0x4000, R14 ;  /* 0x0000400008007824 */ /* 0x020fc800078e020e */
[----:B------:R-:W-:Y:S01]  /*6a90*/  IMAD.IADD R0, R3, 0x1, R0 ;  /* 0x0000000103007824 */ /* 0x000fe200078e0200 */
[----:B------:R-:W-:Y:S06]  /*6aa0*/  @P1 BRA `(.L_x_22) ;  /* 0x00000000001c1947 */ /* 0x000fec0003800000 */
[----:B------:R-:W-:-:S04]  /*6ab0*/  UISETP.NE.AND UP0, UPT, UR39, 0x3, UPT ;  /* 0x000000032700788c */ /* 0x000fc8000bf05270 */
[----:B------:R-:W-:-:S04]  /*6ac0*/  USEL UR5, URZ, 0x1, UP0 ;  /* 0x000000013f057887 */ /* 0x000fc80008000000 */
[----:B------:R-:W-:-:S06]  /*6ad0*/  ULOP3.LUT UR5, UR38, UR5, URZ, 0x3c, !UPT ;  /* 0x0000000526057292 */ /* 0x000fcc000f8e3c3f */
[----:B------:R-:W-:-:S05]  /*6ae0*/  IMAD.U32 R4, RZ, RZ, UR5 ;  /* 0x00000005ff047e24 */ /* 0x000fca000f8e00ff */
[----:B------:R-:W-:-:S04]  /*6af0*/  SHF.L.U32 R4, R4, 0x1f, RZ ;  /* 0x0000001f04047819 */ /* 0x000fc800000006ff */
[----:B------:R-:W0:Y:S02]  /*6b00*/  SYNCS.PHASECHK.TRANS64.TRYWAIT P1, [R9+URZ], R4 ;  /* 0x00000004090075a7 */ /* 0x000e24000802017f */
[----:B0-----:R-:W-:Y:S05]  /*6b10*/  @!P1 BRA `(.L_x_23) ;  /* 0x0000020000589947 */ /* 0x001fea0003800000 */
.L_x_22:
[----:B------:R-:W-:Y:S04]  /*6b20*/  LDS.U16 R5, [R0+0xa00] ;  /* 0x000a000000057984 */ /* 0x000fe80000000400 */
[----:B0-----:R-:W0:Y:S04]  /*6b30*/  LDS.U16 R4, [R0+0x800] ;  /* 0x0008000000047984 */ /* 0x001e280000000400 */
[----:B------:R-:W-:Y:S04]  /*6b40*/  LDS.U16 R11, [R0+0xa08] ;  /* 0x000a0800000b7984 */ /* 0x000fe80000000400 */
[----:B------:R-:W1:Y:S04]  /*6b50*/  LDS.U16 R9, [R0+0x808] ;  /* 0x0008080000097984 */ /* 0x000e680000000400 */
[----:B------:R-:W-:Y:S04]  /*6b60*/  LDS.U16 R7, [R0+0x2a00] ;  /* 0x002a000000077984 */ /* 0x000fe80000000400 */
[----:B------:R-:W2:Y:S04]  /*6b70*/  LDS.U16 R6, [R0+0x2800] ;  /* 0x0028000000067984 */ /* 0x000ea80000000400 */
[----:B------:R-:W-:Y:S04]  /*6b80*/  LDS.U16 R17, [R0+0x2a08] ;  /* 0x002a080000117984 */ /* 0x000fe80000000400 */
[----:B------:R3:W4:Y:S02]  /*6b90*/  LDS.U16 R12, [R0+0x2808] ;  /* 0x00280800000c7984 */ /* 0x0007240000000400 */
[----:B---3--:R-:W-:Y:S01]  /*6ba0*/  IMAD.IADD R0, R13, 0x1, R0 ;  /* 0x000000010d007824 */ /* 0x008fe200078e0200 */
[----:B0-----:R-:W-:-:S04]  /*6bb0*/  PRMT R5, R4, 0x5410, R5 ;  /* 0x0000541004057816 */ /* 0x001fc80000000005 */
[-C--:B------:R-:W-:Y:S02]  /*6bc0*/  F2FP.F16.E4M3.UNPACK_B R4, R5.reuse ;  /* 0x00000005ff04723e */ /* 0x080fe400020006ff */
[----:B------:R-:W-:Y:S02]  /*6bd0*/  F2FP.F16.E4M3.UNPACK_B R5, R5.H1 ;  /* 0x00000005ff05723e */ /* 0x000fe400030006ff */
[----:B-1----:R-:W-:Y:S01]  /*6be0*/  PRMT R9, R9, 0x5410, R11 ;  /* 0x0000541009097816 */ /* 0x002fe2000000000b */
[--C-:B------:R-:W-:Y:S02]  /*6bf0*/  HADD2.F32 R180, -RZ, R4.reuse.H0_H0 ;  /* 0x20000004ffb47230 */ /* 0x100fe40000004100 */
[----:B------:R-:W-:Y:S02]  /*6c00*/  HADD2.F32 R4, -RZ, R4.H1_H1 ;  /* 0x30000004ff047230 */ /* 0x000fe40000004100 */
[--C-:B------:R-:W-:Y:S02]  /*6c10*/  HADD2.F32 R181, -RZ, R5.reuse.H0_H0 ;  /* 0x20000005ffb57230 */ /* 0x100fe40000004100 */
[----:B------:R-:W-:Y:S01]  /*6c20*/  HADD2.F32 R5, -RZ, R5.H1_H1 ;  /* 0x30000005ff057230 */ /* 0x000fe20000004100 */
[----:B------:R-:W-:-:S02]  /*6c30*/  F2FP.BF16.F32.PACK_AB R180, R4, R180 ;  /* 0x000000b404b4723e */ /* 0x000fc400000010ff */
[----:B------:R-:W-:Y:S02]  /*6c40*/  F2FP.F16.E4M3.UNPACK_B R4, R9 ;  /* 0x00000009ff04723e */ /* 0x000fe400020006ff */
[----:B--2---:R-:W-:Y:S02]  /*6c50*/  PRMT R6, R6, 0x5410, R7 ;  /* 0x0000541006067816 */ /* 0x004fe40000000007 */
[----:B------:R-:W-:Y:S01]  /*6c60*/  F2FP.BF16.F32.PACK_AB R181, R5, R181 ;  /* 0x000000b505b5723e */ /* 0x000fe200000010ff */
[--C-:B------:R-:W-:Y:S01]  /*6c70*/  HADD2.F32 R182, -RZ, R4.reuse.H0_H0 ;  /* 0x20000004ffb67230 */ /* 0x100fe20000004100 */
[----:B------:R-:W-:Y:S01]  /*6c80*/  F2FP.F16.E4M3.UNPACK_B R5, R9.H1 ;  /* 0x00000009ff05723e */ /* 0x000fe200030006ff */
[----:B------:R-:W-:Y:S01]  /*6c90*/  HADD2.F32 R4, -RZ, R4.H1_H1 ;  /* 0x30000004ff047230 */ /* 0x000fe20000004100 */
[----:B----4-:R-:W-:-:S03]  /*6ca0*/  PRMT R12, R12, 0x5410, R17 ;  /* 0x000054100c0c7816 */ /* 0x010fc60000000011 */
[--C-:B------:R-:W-:Y:S01]  /*6cb0*/  HADD2.F32 R183, -RZ, R5.reuse.H0_H0 ;  /* 0x20000005ffb77230 */ /* 0x100fe20000004100 */
[----:B------:R-:W-:Y:S01]  /*6cc0*/  F2FP.BF16.F32.PACK_AB R182, R4, R182 ;  /* 0x000000b604b6723e */ /* 0x000fe200000010ff */
[----:B------:R-:W-:Y:S01]  /*6cd0*/  HADD2.F32 R5, -RZ, R5.H1_H1 ;  /* 0x30000005ff057230 */ /* 0x000fe20000004100 */
[----:B------:R-:W-:-:S04]  /*6ce0*/  F2FP.F16.E4M3.UNPACK_B R4, R6 ;  /* 0x00000006ff04723e */ /* 0x000fc800020006ff */
[----:B------:R-:W-:Y:S01]  /*6cf0*/  F2FP.BF16.F32.PACK_AB R183, R5, R183 ;  /* 0x000000b705b7723e */ /* 0x000fe200000010ff */
[--C-:B------:R-:W-:Y:S02]  /*6d00*/  HADD2.F32 R7, -RZ, R4.reuse.H0_H0 ;  /* 0x20000004ff077230 */ /* 0x100fe40000004100 */
[----:B------:R-:W-:Y:S01]  /*6d10*/  HADD2.F32 R176, -RZ, R4.H1_H1 ;  /* 0x30000004ffb07230 */ /* 0x000fe20000004100 */
[----:B------:R-:W-:Y:S02]  /*6d20*/  F2FP.F16.E4M3.UNPACK_B R4, R6.H1 ;  /* 0x00000006ff04723e */ /* 0x000fe400030006ff */
[----:B------:R-:W-:Y:S02]  /*6d30*/  LDS.U16 R6, [R0+0xa08] ;  /* 0x000a080000067984 */ /* 0x000fe40000000400 */
[----:B------:R-:W-:Y:S01]  /*6d40*/  F2FP.BF16.F32.PACK_AB R176, R176, R7 ;  /* 0x00000007b0b0723e */ /* 0x000fe200000010ff */
[--C-:B------:R-:W-:Y:S01]  /*6d50*/  HADD2.F32 R5, -RZ, R4.reuse.H0_H0 ;  /* 0x20000004ff057230 */ /* 0x100fe20000004100 */
[----:B------:R-:W-:Y:S01]  /*6d60*/  LDS.U16 R7, [R0+0x2a00] ;  /* 0x002a000000077984 */ /* 0x000fe20000000400 */
[----:B------:R-:W-:Y:S01]  /*6d70*/  HADD2.F32 R177, -RZ, R4.H1_H1 ;  /* 0x30000004ffb17230 */ /* 0x000fe20000004100 */
[----:B------:R-:W-:-:S04]  /*6d80*/  F2FP.F16.E4M3.UNPACK_B R4, R12 ;  /* 0x0000000cff04723e */ /* 0x000fc800020006ff */
[----:B------:R-:W-:Y:S01]  /*6d90*/  F2FP.BF16.F32.PACK_AB R177, R177, R5 ;  /* 0x00000005b1b1723e */ /* 0x000fe200000010ff */
[--C-:B------:R-:W-:Y:S02]  /*6da0*/  HADD2.F32 R5, -RZ, R4.reuse.H0_H0 ;  /* 0x20000004ff057230 */ /* 0x100fe40000004100 */
[----:B------:R-:W-:Y:S01]  /*6db0*/  HADD2.F32 R178, -RZ, R4.H1_H1 ;  /* 0x30000004ffb27230 */ /* 0x000fe20000004100 */
[----:B------:R-:W-:-:S04]  /*6dc0*/  F2FP.F16.E4M3.UNPACK_B R4, R12.H1 ;  /* 0x0000000cff04723e */ /* 0x000fc800030006ff */
[----:B------:R-:W-:Y:S01]  /*6dd0*/  F2FP.BF16.F32.PACK_AB R178, R178, R5 ;  /* 0x00000005b2b2723e */ /* 0x000fe200000010ff */
[--C-:B------:R-:W-:Y:S01]  /*6de0*/  HADD2.F32 R179, -RZ, R4.reuse.H0_H0 ;  /* 0x20000004ffb37230 */ /* 0x100fe20000004100 */
[----:B------:R-:W-:Y:S01]  /*6df0*/  LDS.U16 R5, [R0+0xa00] ;  /* 0x000a000000057984 */ /* 0x000fe20000000400 */
[----:B------:R-:W-:-:S05]  /*6e00*/  HADD2.F32 R4, -RZ, R4.H1_H1 ;  /* 0x30000004ff047230 */ /* 0x000fca0000004100 */
[----:B------:R-:W-:Y:S02]  /*6e10*/  F2FP.BF16.F32.PACK_AB R179, R4, R179 ;  /* 0x000000b304b3723e */ /* 0x000fe400000010ff */
[----:B------:R-:W0:Y:S02]  /*6e20*/  LDS.U16 R4, [R0+0x800] ;  /* 0x0008000000047984 */ /* 0x000e240000000400 */
[----:B0-----:R-:W-:Y:S02]  /*6e30*/  PRMT R4, R4, 0x5410, R5 ;  /* 0x0000541004047816 */ /* 0x001fe40000000005 */
[----:B------:R-:W0:Y:S02]  /*6e40*/  LDS.U16 R5, [R0+0x808] ;  /* 0x0008080000057984 */ /* 0x000e240000000400 */
[----:B0-----:R-:W-:Y:S02]  /*6e50*/  PRMT R5, R5, 0x5410, R6 ;  /* 0x0000541005057816 */ /* 0x001fe40000000006 */
[----:B------:R-:W0:Y:S02]  /*6e60*/  LDS.U16 R6, [R0+0x2800] ;  /* 0x0028000000067984 */ /* 0x000e240000000400 */
[----:B0-----:R-:W-:-:S02]  /*6e70*/  PRMT R6, R6, 0x5410, R7 ;  /* 0x0000541006067816 */ /* 0x001fc40000000007 */
[----:B------:R-:W-:Y:S04]  /*6e80*/  LDS.U16 R7, [R0+0x2a08] ;  /* 0x002a080000077984 */ /* 0x000fe80000000400 */
[----:B------:R-:W0:Y:S02]  /*6e90*/  LDS.U16 R0, [R0+0x2808] ;  /* 0x0028080000007984 */ /* 0x000e240000000400 */
[----:B0-----:R-:W-:-:S07]  /*6ea0*/  PRMT R7, R0, 0x5410, R7 ;  /* 0x0000541000077816 */ /* 0x001fce0000000007 */
.L_x_20:
[----:B------:R-:W-:-:S06]  /*6eb0*/  UISETP.NE.AND UP0, UPT, UR41, 0x1, UPT ;  /* 0x000000012900788c */ /* 0x000fcc000bf05270 */
[----:B------:R-:W-:-:S13]  /*6ec0*/  PLOP3.LUT P1, PT, PT, PT, UP0, 0x80, 0x0 ;  /* 0x000000000000781c */ /* 0x000fda0003f2f008 */
[----:B------:R-:W-:Y:S05]  /*6ed0*/  @!P1 BRA `(.L_x_24) ;  /* 0x000000b000349947 */ /* 0x000fea0003800000 */
[----:B------:R-:W-:Y:S02]  /*6ee0*/  R2UR UR5, R18 ;  /* 0x00000000120572ca */ /* 0x000fe400000e0000 */
[----:B-----5:R-:W-:-:S11]  /*6ef0*/  R2UR UR6, R8 ;  /* 0x00000000080672ca */ /* 0x020fd600000e0000 */
[----:B------:R-:W-:-:S06]  /*6f00*/  UISETP.GT.AND UP0, UPT, UR5, 0x80, UPT ;  /* 0x000000800500788c */ /* 0x000fcc000bf04270 */
[----:B------:R-:W-:-:S05]  /*6f10*/  PLOP3.LUT P1, PT, PT, PT, UP0, 0x80, 0x0 ;  /* 0x000000000000781c */ /* 0x000fca0003f2f008 */
[----:B------:R-:W-:Y:S02]  /*6f20*/  @!UP0 USHF.L.U32 UR9, UR6, 0xe, URZ ;  /* 0x0000000e06098899 */ /* 0x000fe4000800063f */
[----:B------:R-:W-:Y:S01]  /*6f30*/  @!UP0 UMOV UR8, UR6 ;  /* 0x0000000600088c82 */ /* 0x000fe20008000000 */
[----:B------:R-:W-:-:S05]  /*6f40*/  @!UP0 UMOV UR5, UR39 ;  /* 0x0000002700058c82 */ /* 0x000fca0008000000 */
[----:B------:R-:W-:Y:S05]  /*6f50*/  @!P1 BRA `(.L_x_25) ;  /* 0x0000005800549947 */ /* 0x000fea0003800000 */
[----:B------:R-:W-:Y:S01]  /*6f60*/  IMAD.MOV.U32 R9, RZ, RZ, R10 ;  /* 0x000000ffff097224 */ /* 0x000fe200078e000a */
[----:B------:R-:W-:Y:S01]  /*6f70*/  UIADD3 UR7, UR41, -0x1, URZ ;  /* 0xffffffff29077890 */ /* 0x000fe2000fffe03f */
[----:B------:R-:W-:-:S11]  /*6f80*/  UMOV UR5, UR39 ;  /* 0x0000002700057c82 */ /* 0x000fd60008000000 */
.L_x_32:
        /* <DEDUP_REMOVED lines=116> */
[----:B------:R-:W-:Y:S01]  /*76d0*/  ULEA UR9, UR6, UR4, 0xb ;  /* 0x0000000406097291 */ /* 0x000fe2000f8e583f */
[----:B------:R-:W-:-:S06]  /*76e0*/  UMOV UR11, 0x40000040 ;  /* 0x40000040000b7882 */ /* 0x000fcc0000000000 */
[----:B------:R-:W-:Y:S01]  /*76f0*/  UMOV UR10, UR9 ;  /* 0x00000009000a7c82 */ /* 0x000fe20008000000 */
        /* <DEDUP_REMOVED lines=119> */
[----:B------:R-:W-:-:S04]  /*7e70*/  UIADD3 UR8, UR6, 0x1, URZ ;  /* 0x0000000106087890 */ /* 0x000fc8000fffe03f */
[----:B------:R-:W-:-:S04]  /*7e80*/  UISETP.NE.AND UP0, UPT, UR8, 0x4, UPT ;  /* 0x000000040800788c */ /* 0x000fc8000bf05270 */
[----:B------:R-:W-:Y:S01]  /*7e90*/  USEL UR8, UR8, URZ, UP0 ;  /* 0x0000003f08087287 */ /* 0x000fe20008000000 */
[----:B--2---:R-:W-:-:S08]  /*7ea0*/  WARPGROUP.ARRIVE ;  /* 0x00000000000079c5 */ /* 0x004fd00000000000 */
[----:B------:R-:W-:Y:S01]  /*7eb0*/  HGMMA.64x256x16.F32.BF16 R24, R176, gdesc[UR8], R24, gsb0 ;  /* 0x03e00008b0187df0 */ /* 0x000fe20008001818 */
[----:B------:R-:W-:-:S06]  /*7ec0*/  USEL UR10, URZ, 0x1, UP0 ;  /* 0x000000013f0a7887 */ /* 0x000fcc0008000000 */
[----:B------:R-:W-:Y:S01]  /*7ed0*/  LOP3.LUT R9, R9, UR10, RZ, 0x3c, !PT ;  /* 0x0000000a09097c12 */ /* 0x000fe2000f8e3cff */
[----:B------:R-:W-:Y:S02]  /*7ee0*/  WARPGROUP.DEPBAR.LE gsb0, 0x0 ;  /* 0x00008000000079c5 */ /* 0x000fe40000010000 */
[----:B------:R-:W-:Y:S05]  /*7ef0*/  @!P0 BRA `(.L_x_26) ;  /* 0x0000000000048947 */ /* 0x000fea0003800000 */
[----:B------:R-:W-:Y:S01]  /*7f00*/  BPT.TRAP 0x1 ;  /* 0x000000040000795c */ /* 0x000fe20000300000 */
.L_x_26:
        /* <DEDUP_REMOVED lines=182> */
[----:B------:R-:W-:Y:S01]  /*8a70*/  F2FP.F16.E4M3.UNPACK_B R0, R4 ;  /* 0x00000004ff00723e */ /* 0x000fe200020006ff */
[----:B------:R-:W0:Y:S01]  /*8a80*/  S2UR UR11, SR_CgaCtaId ;  /* 0x00000000000b79c3 */ /* 0x000e220000008800 */
[----:B------:R-:W-:Y:S01]  /*8a90*/  UMOV UR10, 0x400 ;  /* 0x00000400000a7882 */ /* 0x000fe20000000000 */
[----:B------:R-:W-:Y:S01]  /*8aa0*/  SHF.L.U32 R8, R9, 0x1f, RZ ;  /* 0x0000001f09087819 */ /* 0x000fe200000006ff */
[----:B------:R-:W-:Y:S01]  /*8ab0*/  STL.64 [R1+0x618], R42 ;  /* 0x0006182a01007387 */ /* 0x000fe20000100a00 */
[----:B------:R-:W-:-:S02]  /*8ac0*/  HADD2.F32 R3, -RZ, R0.H0_H0 ;  /* 0x20000000ff037230 */ /* 0x000fc40000004100 */
[----:B------:R-:W-:Y:S01]  /*8ad0*/  HADD2.F32 R172, -RZ, R0.H1_H1 ;  /* 0x30000000ffac7230 */ /* 0x000fe20000004100 */
[----:B------:R-:W-:Y:S01]  /*8ae0*/  F2FP.F16.E4M3.UNPACK_B R0, R4.H1 ;  /* 0x00000004ff00723e */ /* 0x000fe200030006ff */
[----:B------:R-:W-:Y:S03]  /*8af0*/  STL.64 [R1+0x610], R40 ;  /* 0x0006102801007387 */ /* 0x000fe60000100a00 */
[----:B------:R-:W-:Y:S01]  /*8b00*/  F2FP.BF16.F32.PACK_AB R172, R172, R3 ;  /* 0x00000003acac723e */ /* 0x000fe200000010ff */
[--C-:B------:R-:W-:Y:S01]  /*8b10*/  HADD2.F32 R173, -RZ, R0.reuse.H0_H0 ;  /* 0x20000000ffad7230 */ /* 0x100fe20000004100 */
[----:B------:R-:W-:Y:S01]  /*8b20*/  STL [R1+0x400], R13 ;  /* 0x0004000d01007387 */ /* 0x000fe20000100800 */
[----:B------:R-:W-:-:S03]  /*8b30*/  HADD2.F32 R0, -RZ, R0.H1_H1 ;  /* 0x30000000ff007230 */ /* 0x000fc60000004100 */
[----:B------:R-:W-:Y:S02]  /*8b40*/  STL [R1+0x3fc], R16 ;  /* 0x0003fc1001007387 */ /* 0x000fe40000100800 */
[----:B------:R-:W-:Y:S02]  /*8b50*/  F2FP.BF16.F32.PACK_AB R173, R0, R173 ;  /* 0x000000ad00ad723e */ /* 0x000fe400000010ff */
[----:B------:R-:W-:Y:S01]  /*8b60*/  F2FP.F16.E4M3.UNPACK_B R0, R5 ;  /* 0x00000005ff00723e */ /* 0x000fe200020006ff */
[----:B------:R-:W-:Y:S01]  /*8b70*/  STL [R1+0x3f8], R2 ;  /* 0x0003f80201007387 */ /* 0x000fe20000100800 */
[----:B0-----:R-:W-:-:S03]  /*8b80*/  ULEA UR10, UR11, UR10, 0x18 ;  /* 0x0000000a0b0a7291 */ /* 0x001fc6000f8ec03f */
[--C-:B------:R-:W-:Y:S01]  /*8b90*/  HADD2.F32 R3, -RZ, R0.reuse.H0_H0 ;  /* 0x20000000ff037230 */ /* 0x100fe20000004100 */
[----:B------:R-:W-:Y:S01]  /*8ba0*/  UMOV UR11, 0x40000040 ;  /* 0x40000040000b7882 */ /* 0x000fe20000000000 */
[----:B------:R-:W-:Y:S01]  /*8bb0*/  HADD2.F32 R174, -RZ, R0.H1_H1 ;  /* 0x30000000ffae7230 */ /* 0x000fe20000004100 */
[----:B------:R-:W-:Y:S01]  /*8bc0*/  F2FP.F16.E4M3.UNPACK_B R0, R5.H1 ;  /* 0x00000005ff00723e */ /* 0x000fe200030006ff */
[----:B------:R-:W-:Y:S01]  /*8bd0*/  IMAD.U32 R5, RZ, RZ, UR8 ;  /* 0x00000008ff057e24 */ /* 0x000fe2000f8e00ff */
[----:B------:R-:W-:Y:S02]  /*8be0*/  STL [R1+0x404], R9 ;  /* 0x0004040901007387 */ /* 0x000fe40000100800 */
[----:B------:R-:W-:Y:S01]  /*8bf0*/  F2FP.BF16.F32.PACK_AB R174, R174, R3 ;  /* 0x00000003aeae723e */ /* 0x000fe200000010ff */
[--C-:B------:R-:W-:Y:S02]  /*8c00*/  HADD2.F32 R175, -RZ, R0.reuse.H0_H0 ;  /* 0x20000000ffaf7230 */ /* 0x100fe40000004100 */
[----:B------:R-:W-:-:S02]  /*8c10*/  HADD2.F32 R0, -RZ, R0.H1_H1 ;  /* 0x30000000ff007230 */ /* 0x000fc40000004100 */
[----:B------:R-:W-:Y:S01]  /*8c20*/  IMAD.U32 R3, RZ, RZ, UR10 ;  /* 0x0000000aff037e24 */ /* 0x000fe2000f8e00ff */
[----:B------:R-:W-:Y:S02]  /*8c30*/  UIADD3 UR10, UR9, 0x2, URZ ;  /* 0x00000002090a7890 */ /* 0x000fe4000fffe03f */
[----:B------:R-:W-:Y:S01]  /*8c40*/  F2FP.BF16.F32.PACK_AB R175, R0, R175 ;  /* 0x000000af00af723e */ /* 0x000fe200000010ff */
[----:B------:R-:W-:-:S04]  /*8c50*/  IMAD R5, R5, 0x8, R3 ;  /* 0x0000000805057824 */ /* 0x000fc800078e0203 */
[----:B------:R0:W1:Y:S01]  /*8c60*/  SYNCS.PHASECHK.TRANS64.TRYWAIT P1, [R5+URZ], R8 ;  /* 0x00000008050075a7 */ /* 0x000062000802017f */
[----:B------:R-:W-:Y:S04]  /*8c70*/  STL [R1+0x40c], R5 ;  /* 0x00040c0501007387 */ /* 0x000fe80000100800 */
[----:B------:R-:W-:Y:S01]  /*8c80*/  STL [R1+0x408], R8 ;  /* 0x0004080801007387 */ /* 0x000fe20000100800 */
        /* <DEDUP_REMOVED lines=123> */
[----:B------:R-:W-:-:S05]  /*9440*/  F2FP.F16.E4M3.UNPACK_B R0, R6 ;  /* 0x00000006ff00723e */ /* 0x000fca00020006ff */
[--C-:B------:R-:W-:Y:S02]  /*9450*/  HADD2.F32 R4, -RZ, R0.reuse.H0_H0 ;  /* 0x20000000ff047230 */ /* 0x100fe40000004100 */
[----:B---3--:R-:W-:Y:S01]  /*9460*/  HADD2.F32 R168, -RZ, R0.H1_H1 ;  /* 0x30000000ffa87230 */ /* 0x008fe20000004100 */
[----:B------:R-:W-:-:S04]  /*9470*/  F2FP.F16.E4M3.UNPACK_B R0, R6.H1 ;  /* 0x00000006ff00723e */ /* 0x000fc800030006ff */
[----:B------:R-:W-:Y:S01]  /*9480*/  F2FP.BF16.F32.PACK_AB R168, R168, R4 ;  /* 0x00000004a8a8723e */ /* 0x000fe200000010ff */
[--C-:B------:R-:W-:Y:S02]  /*9490*/  HADD2.F32 R169, -RZ, R0.reuse.H0_H0 ;  /* 0x20000000ffa97230 */ /* 0x100fe40000004100 */
[----:B------:R-:W-:-:S05]  /*94a0*/  HADD2.F32 R0, -RZ, R0.H1_H1 ;  /* 0x30000000ff007230 */ /* 0x000fca0000004100 */
[----:B------:R-:W-:Y:S02]  /*94b0*/  F2FP.BF16.F32.PACK_AB R169, R0, R169 ;  /* 0x000000a900a9723e */ /* 0x000fe400000010ff */
[----:B------:R-:W-:-:S05]  /*94c0*/  F2FP.F16.E4M3.UNPACK_B R0, R7 ;  /* 0x00000007ff00723e */ /* 0x000fca00020006ff */
[--C-:B------:R-:W-:Y:S02]  /*94d0*/  HADD2.F32 R4, -RZ, R0.reuse.H0_H0 ;  /* 0x20000000ff047230 */ /* 0x100fe40000004100 */
[----:B----4-:R-:W-:Y:S01]  /*94e0*/  HADD2.F32 R170, -RZ, R0.H1_H1 ;  /* 0x30000000ffaa7230 */ /* 0x010fe20000004100 */
[----:B------:R-:W-:-:S04]  /*94f0*/  F2FP.F16.E4M3.UNPACK_B R0, R7.H1 ;  /* 0x00000007ff00723e */ /* 0x000fc800030006ff */
[----:B------:R-:W-:Y:S01]  /*9500*/  F2FP.BF16.F32.PACK_AB R170, R170, R4 ;  /* 0x00000004aaaa723e */ /* 0x000fe200000010ff */
[--C-:B------:R-:W-:Y:S02]  /*9510*/  HADD2.F32 R171, -RZ, R0.reuse.H0_H0 ;  /* 0x20000000ffab7230 */ /* 0x100fe40000004100 */
[----:B------:R-:W-:-:S05]  /*9520*/  HADD2.F32 R0, -RZ, R0.H1_H1 ;  /* 0x30000000ff007230 */ /* 0x000fca0000004100 */
[----:B------:R-:W-:-:S04]  /*9530*/  F2FP.BF16.F32.PACK_AB R171, R0, R171 ;  /* 0x000000ab00ab723e */ /* 0x000fc800000010ff */
        /* <DEDUP_REMOVED lines=67> */
[----:B--2---:R-:W2:Y:S04]  /*9970*/  LDL.LU.64 R24, [R1] ;  /* 0x0000000001187983 */ /* 0x004ea80000300a00 */
        /* <DEDUP_REMOVED lines=63> */
[----:B------:R-:W-:Y:S01]  /*9d70*/  IMAD.U32 R0, RZ, RZ, UR6 ;  /* 0x00000006ff007e24 */ /* 0x000fe2000f8e00ff */
[----:B------:R-:W-:Y:S01]  /*9d80*/  UIADD3 UR6, UR9, 0x4, URZ ;  /* 0x0000000409067890 */ /* 0x000fe2000fffe03f */
[----:B------:R-:W-:-:S02]  /*9d90*/  UMOV UR11, 0x40000040 ;  /* 0x40000040000b7882 */ /* 0x000fc40000000000 */
[----:B------:R-:W-:-:S04]  /*9da0*/  IMAD R0, R0, 0x4000, R15 ;  /* 0x0000400000007824 */ /* 0x000fc800078e020f */
[----:B------:R-:W-:Y:S01]  /*9db0*/  UMOV UR10, UR6 ;  /* 0x00000006000a7c82 */ /* 0x000fe20008000000 */
[----:B------:R-:W-:-:S05]  /*9dc0*/  IADD3 R0, R3, R0, R14 ;  /* 0x0000000003007210 */ /* 0x000fca0007ffe00e */
[----:B------:R-:W-:Y:S04]  /*9dd0*/  LDS.U16 R6, [R0+0xa00] ;  /* 0x000a000000067984 */ /* 0x000fe80000000400 */
[----:B------:R-:W3:Y:S02]  /*9de0*/  LDS.U16 R4, [R0+0x800] ;  /* 0x0008000000047984 */ /* 0x000ee40000000400 */
[----:B---3--:R-:W-:-:S04]  /*9df0*/  PRMT R6, R4, 0x5410, R6 ;  /* 0x0000541004067816 */ /* 0x008fc80000000006 */
[----:B------:R-:W-:-:S05]  /*9e00*/  F2FP.F16.E4M3.UNPACK_B R4, R6 ;  /* 0x00000006ff04723e */ /* 0x000fca00020006ff */
[--C-:B------:R-:W-:Y:S02]  /*9e10*/  HADD2.F32 R7, -RZ, R4.reuse.H0_H0 ;  /* 0x20000004ff077230 */ /* 0x100fe40000004100 */
[----:B------:R-:W-:Y:S01]  /*9e20*/  HADD2.F32 R164, -RZ, R4.H1_H1 ;  /* 0x30000004ffa47230 */ /* 0x000fe20000004100 */
[----:B------:R-:W-:Y:S02]  /*9e30*/  F2FP.F16.E4M3.UNPACK_B R4, R6.H1 ;  /* 0x00000006ff04723e */ /* 0x000fe400030006ff */
[----:B------:R-:W-:Y:S02]  /*9e40*/  LDS.U16 R6, [R0+0xa08] ;  /* 0x000a080000067984 */ /* 0x000fe40000000400 */
[----:B------:R-:W-:Y:S01]  /*9e50*/  F2FP.BF16.F32.PACK_AB R164, R164, R7 ;  /* 0x00000007a4a4723e */ /* 0x000fe200000010ff */
[--C-:B------:R-:W-:Y:S02]  /*9e60*/  HADD2.F32 R165, -RZ, R4.reuse.H0_H0 ;  /* 0x20000004ffa57230 */ /* 0x100fe40000004100 */
[----:B------:R-:W-:-:S05]  /*9e70*/  HADD2.F32 R4, -RZ, R4.H1_H1 ;  /* 0x30000004ff047230 */ /* 0x000fca0000004100 */
[----:B------:R-:W-:Y:S02]  /*9e80*/  F2FP.BF16.F32.PACK_AB R165, R4, R165 ;  /* 0x000000a504a5723e */ /* 0x000fe400000010ff */
[----:B------:R-:W3:Y:S02]  /*9e90*/  LDS.U16 R4, [R0+0x808] ;  /* 0x0008080000047984 */ /* 0x000ee40000000400 */
[----:B---3--:R-:W-:-:S04]  /*9ea0*/  PRMT R6, R4, 0x5410, R6 ;  /* 0x0000541004067816 */ /* 0x008fc80000000006 */
[----:B------:R-:W-:-:S05]  /*9eb0*/  F2FP.F16.E4M3.UNPACK_B R4, R6 ;  /* 0x00000006ff04723e */ /* 0x000fca00020006ff */
[--C-:B------:R-:W-:Y:S02]  /*9ec0*/  HADD2.F32 R7, -RZ, R4.reuse.H0_H0 ;  /* 0x20000004ff077230 */ /* 0x100fe40000004100 */
[----:B------:R-:W-:Y:S01]  /*9ed0*/  HADD2.F32 R166, -RZ, R4.H1_H1 ;  /* 0x30000004ffa67230 */ /* 0x000fe20000004100 */
        /* <DEDUP_REMOVED lines=8> */
[----:B------:R-:W-:Y:S01]  /*9f60*/  STL.64 [R1], R24 ;  /* 0x0000001801007387 */ /* 0x000fe20000100a00 */
[----:B------:R-:W-:Y:S01]  /*9f70*/  MOV R11, R150 ;  /* 0x00000096000b7202 */ /* 0x000fe20000000f00 */
[----:B------:R-:W-:Y:S02]  /*9f80*/  IMAD.MOV.U32 R10, RZ, RZ, R151 ;  /* 0x000000ffff0a7224 */ /* 0x000fe400078e0097 */
        /* <DEDUP_REMOVED lines=42> */
[----:B------:R2:W-:Y:S01]  /*a230*/  STL.64 [R1+0x78], R54 ;  /* 0x0000783601007387 */ /* 0x0005e20000100a00 */
[----:B------:R-:W-:Y:S02]  /*a240*/  IMAD.MOV.U32 R177, RZ, RZ, R120 ;  /* 0x000000ffffb17224 */ /* 0x000fe400078e0078 */
[----:B------:R-:W-:Y:S01]  /*a250*/  IMAD.MOV.U32 R176, RZ, RZ, R121 ;  /* 0x000000ffffb07224 */ /* 0x000fe200078e0079 */
[----:B------:R-:W3:Y:S01]  /*a260*/  LDL.LU.64 R150, [R1+0x608] ;  /* 0x0006080001967983 */ /* 0x000ee20000300a00 */
[----:B------:R-:W-:-:S02]  /*a270*/  IMAD.MOV.U32 R179, RZ, RZ, R118 ;  /* 0x000000ffffb37224 */ /* 0x000fc400078e0076 */
[----:B------:R-:W-:Y:S01]  /*a280*/  IMAD.MOV.U32 R178, RZ, RZ, R119 ;  /* 0x000000ffffb27224 */ /* 0x000fe200078e0077 */
[----:B------:R-:W3:Y:S01]  /*a290*/  LDL.LU.64 R148, [R1+0x600] ;  /* 0x0006000001947983 */ /* 0x000ee20000300a00 */
[----:B------:R-:W-:Y:S02]  /*a2a0*/  IMAD.MOV.U32 R181, RZ, RZ, R116 ;  /* 0x000000ffffb57224 */ /* 0x000fe400078e0074 */
[----:B------:R-:W-:Y:S01]  /*a2b0*/  IMAD.MOV.U32 R180, RZ, RZ, R117 ;  /* 0x000000ffffb47224 */ /* 0x000fe200078e0075 */
[----:B------:R-:W3:Y:S01]  /*a2c0*/  LDL.LU.64 R146, [R1+0x5f8] ;  /* 0x0005f80001927983 */ /* 0x000ee20000300a00 */
        /* <DEDUP_REMOVED lines=87> */
[----:B0-----:R-:W-:Y:S02]  /*a840*/  IMAD.MOV.U32 R5, RZ, RZ, R56 ;  /* 0x000000ffff057224 */ /* 0x001fe400078e0038 */
[----:B------:R-:W-:Y:S01]  /*a850*/  IMAD.MOV.U32 R8, RZ, RZ, R57 ;  /* 0x000000ffff087224 */ /* 0x000fe200078e0039 */
[----:B------:R-:W3:Y:S04]  /*a860*/  LDL.LU.64 R86, [R1+0x508] ;  /* 0x0005080001567983 */ /* 0x000ee80000300a00 */
        /* <DEDUP_REMOVED lines=15> */
[----:B--2---:R-:W3:Y:S04]  /*a960*/  LDL.LU.64 R54, [R1+0x488] ;  /* 0x0004880001367983 */ /* 0x004ee80000300a00 */
        /* <DEDUP_REMOVED lines=15> */
[----:B------:R-:W-:Y:S04]  /*aa60*/  LDS.U16 R6, [R0+0x2a00] ;  /* 0x002a000000067984 */ /* 0x000fe80000000400 */
[----:B------:R-:W0:Y:S02]  /*aa70*/  LDS.U16 R4, [R0+0x2800] ;  /* 0x0028000000047984 */ /* 0x000e240000000400 */
[----:B0-----:R-:W-:-:S04]  /*aa80*/  PRMT R6, R4, 0x5410, R6 ;  /* 0x0000541004067816 */ /* 0x001fc80000000006 */
[----:B------:R-:W-:-:S05]  /*aa90*/  F2FP.F16.E4M3.UNPACK_B R4, R6 ;  /* 0x00000006ff04723e */ /* 0x000fca00020006ff */
[--C-:B------:R-:W-:Y:S02]  /*aaa0*/  HADD2.F32 R7, -RZ, R4.reuse.H0_H0 ;  /* 0x20000004ff077230 */ /* 0x100fe40000004100 */
[----:B------:R-:W-:Y:S01]  /*aab0*/  HADD2.F32 R160, -RZ, R4.H1_H1 ;  /* 0x30000004ffa07230 */ /* 0x000fe20000004100 */
[----:B------:R-:W-:Y:S02]  /*aac0*/  F2FP.F16.E4M3.UNPACK_B R4, R6.H1 ;  /* 0x00000006ff04723e */ /* 0x000fe400030006ff */
[----:B------:R-:W-:Y:S03]  /*aad0*/  LDS.U16 R6, [R0+0x2a08] ;  /* 0x002a080000067984 */ /* 0x000fe60000000400 */
[--C-:B------:R-:W-:Y:S02]  /*aae0*/  HADD2.F32 R161, -RZ, R4.reuse.H0_H0 ;  /* 0x20000004ffa17230 */ /* 0x100fe40000004100 */
[----:B------:R-:W-:-:S05]  /*aaf0*/  HADD2.F32 R4, -RZ, R4.H1_H1 ;  /* 0x30000004ff047230 */ /* 0x000fca0000004100 */
[----:B------:R-:W-:Y:S02]  /*ab00*/  F2FP.BF16.F32.PACK_AB R161, R4, R161 ;  /* 0x000000a104a1723e */ /* 0x000fe400000010ff */
[----:B------:R-:W0:Y:S01]  /*ab10*/  LDS.U16 R4, [R0+0x2808] ;  /* 0x0028080000047984 */ /* 0x000e220000000400 */
[----:B------:R-:W-:Y:S02]  /*ab20*/  F2FP.BF16.F32.PACK_AB R160, R160, R7 ;  /* 0x00000007a0a0723e */ /* 0x000fe400000010ff */
[----:B0-----:R-:W-:-:S04]  /*ab30*/  PRMT R6, R4, 0x5410, R6 ;  /* 0x0000541004067816 */ /* 0x001fc80000000006 */
[----:B------:R-:W-:-:S05]  /*ab40*/  F2FP.F16.E4M3.UNPACK_B R4, R6 ;  /* 0x00000006ff04723e */ /* 0x000fca00020006ff */
[--C-:B------:R-:W-:Y:S02]  /*ab50*/  HADD2.F32 R7, -RZ, R4.reuse.H0_H0 ;  /* 0x20000004ff077230 */ /* 0x100fe40000004100 */
[----:B------:R-:W-:Y:S01]  /*ab60*/  HADD2.F32 R162, -RZ, R4.H1_H1 ;  /* 0x30000004ffa27230 */ /* 0x000fe20000004100 */
[----:B------:R-:W-:-:S05]  /*ab70*/  F2FP.F16.E4M3.UNPACK_B R4, R6.H1 ;  /* 0x00000006ff04723e */ /* 0x000fca00030006ff */
[--C-:B------:R-:W-:Y:S02]  /*ab80*/  HADD2.F32 R163, -RZ, R4.reuse.H0_H0 ;  /* 0x20000004ffa37230 */ /* 0x100fe40000004100 */
[----:B------:R-:W-:Y:S01]  /*ab90*/  HADD2.F32 R4, -RZ, R4.H1_H1 ;  /* 0x30000004ff047230 */ /* 0x000fe20000004100 */
[----:B------:R-:W-:-:S04]  /*aba0*/  F2FP.BF16.F32.PACK_AB R162, R162, R7 ;  /* 0x00000007a2a2723e */ /* 0x000fc800000010ff */
[----:B------:R-:W-:-:S04]  /*abb0*/  F2FP.BF16.F32.PACK_AB R163, R4, R163 ;  /* 0x000000a304a3723e */ /* 0x000fc800000010ff */
[----:B---3--:R-:W-:-:S06]  /*abc0*/  WARPGROUP.ARRIVE ;  /* 0x00000000000079c5 */ /* 0x008fcc0000000000 */
        /* <DEDUP_REMOVED lines=99> */
[----:B------:R-:W2:Y:S04]  /*b200*/  LDL.LU R59, [R1+0x7c] ;  /* 0x00007c00013b7983 */ /* 0x000ea80000300800 */
[----:B------:R0:W5:Y:S04]  /*b210*/  LDL.LU R5, [R1+0x40c] ;  /* 0x00040c0001057983 */ /* 0x0001680000300800 */
[----:B------:R0:W5:Y:S04]  /*b220*/  LDL.LU R8, [R1+0x408] ;  /* 0x0004080001087983 */ /* 0x0001680000300800 */
[----:B------:R0:W5:Y:S04]  /*b230*/  LDL.LU R9, [R1+0x404] ;  /* 0x0004040001097983 */ /* 0x0001680000300800 */
[----:B------:R-:W3:Y:S01]  /*b240*/  LDL.LU R13, [R1+0x400] ;  /* 0x00040000010d7983 */ /* 0x000ee20000300800 */
        /* <DEDUP_REMOVED lines=9> */
[----:B------:R-:W-:Y:S01]  /*b2e0*/  IMAD.MOV.U32 R65, RZ, RZ, R2 ;  /* 0x000000ffff417224 */ /* 0x000fe200078e0002 */
[----:B------:R-:W-:Y:S01]  /*b2f0*/  UIADD3 UR6, UR9, 0x6, URZ ;  /* 0x0000000609067890 */ /* 0x000fe2000fffe03f */
[----:B------:R-:W-:Y:S01]  /*b300*/  IMAD.MOV.U32 R66, RZ, RZ, R235 ;  /* 0x000000ffff427224 */ /* 0x000fe200078e00eb */
[----:B------:R-:W-:Y:S01]  /*b310*/  UMOV UR11, 0x40000040 ;  /* 0x40000040000b7882 */ /* 0x000fe20000000000 */
[----:B------:R-:W-:Y:S01]  /*b320*/  IMAD.MOV.U32 R67, RZ, RZ, R234 ;  /* 0x000000ffff437224 */ /* 0x000fe200078e00ea */
[----:B------:R0:W5:Y:S01]  /*b330*/  LDL.LU R16, [R1+0x3fc] ;  /* 0x0003fc0001107983 */ /* 0x0001620000300800 */
        /* <DEDUP_REMOVED lines=75> */
[----:B---3--:R-:W-:Y:S02]  /*b7f0*/  IMAD.IADD R0, R13, 0x1, R0 ;  /* 0x000000010d007824 */ /* 0x008fe400078e0200 */
[----:B------:R-:W-:Y:S02]  /*b800*/  IMAD.MOV.U32 R151, RZ, RZ, R18 ;  /* 0x000000ffff977224 */ /* 0x000fe400078e0012 */
[----:B------:R-:W-:Y:S01]  /*b810*/  IMAD.MOV.U32 R152, RZ, RZ, R17 ;  /* 0x000000ffff987224 */ /* 0x000fe200078e0011 */
[----:B------:R-:W-:Y:S04]  /*b820*/  LDS.U16 R6, [R0+0xa00] ;  /* 0x000a000000067984 */ /* 0x000fe80000000400 */
[----:B------:R-:W3:Y:S01]  /*b830*/  LDS.U16 R4, [R0+0x800] ;  /* 0x0008000000047984 */ /* 0x000ee20000000400 */
[----:B------:R-:W-:-:S02]  /*b840*/  IMAD.MOV.U32 R153, RZ, RZ, R12 ;  /* 0x000000ffff997224 */ /* 0x000fc400078e000c */
[----:B------:R-:W-:Y:S02]  /*b850*/  IMAD.MOV.U32 R154, RZ, RZ, R11 ;  /* 0x000000ffff9a7224 */ /* 0x000fe400078e000b */
[----:B------:R-:W-:Y:S01]  /*b860*/  IMAD.MOV.U32 R155, RZ, RZ, R10 ;  /* 0x000000ffff9b7224 */ /* 0x000fe200078e000a */
[----:B------:R-:W-:Y:S01]  /*b870*/  UMOV UR10, UR6 ;  /* 0x00000006000a7c82 */ /* 0x000fe20008000000 */
[----:B------:R0:W5:Y:S01]  /*b880*/  LDL.LU R2, [R1+0x3f8] ;  /* 0x0003f80001027983 */ /* 0x0001620000300800 */
[----:B---3--:R-:W-:-:S04]  /*b890*/  PRMT R6, R4, 0x5410, R6 ;  /* 0x0000541004067816 */ /* 0x008fc80000000006 */
        /* <DEDUP_REMOVED lines=8> */
[----:B------:R-:W3:Y:S01]  /*b920*/  LDS.U16 R4, [R0+0x808] ;  /* 0x0008080000047984 */ /* 0x000ee20000000400 */
[----:B------:R-:W-:Y:S02]  /*b930*/  F2FP.BF16.F32.PACK_AB R156, R156, R7 ;  /* 0x000000079c9c723e */ /* 0x000fe400000010ff */
[----:B---3--:R-:W-:-:S04]  /*b940*/  PRMT R6, R4, 0x5410, R6 ;  /* 0x0000541004067816 */ /* 0x008fc80000000006 */
        /* <DEDUP_REMOVED lines=137> */
[----:B------:R-:W-:Y:S04]  /*c1e0*/  LDS.U16 R6, [R0+0x2a00] ;  /* 0x002a000000067984 */ /* 0x000fe80000000400 */
[----:B------:R-:W3:Y:S02]  /*c1f0*/  LDS.U16 R4, [R0+0x2800] ;  /* 0x0028000000047984 */ /* 0x000ee40000000400 */
[----:B---3--:R-:W-:-:S04]  /*c200*/  PRMT R6, R4, 0x5410, R6 ;  /* 0x0000541004067816 */ /* 0x008fc80000000006 */
[----:B------:R-:W-:-:S05]  /*c210*/  F2FP.F16.E4M3.UNPACK_B R4, R6 ;  /* 0x00000006ff04723e */ /* 0x000fca00020006ff */
[--C-:B------:R-:W-:Y:S02]  /*c220*/  HADD2.F32 R7, -RZ, R4.reuse.H0_H0 ;  /* 0x20000004ff077230 */ /* 0x100fe40000004100 */
[----:B------:R-:W-:Y:S01]  /*c230*/  HADD2.F32 R152, -RZ, R4.H1_H1 ;  /* 0x30000004ff987230 */ /* 0x000fe20000004100 */
[----:B------:R-:W-:-:S05]  /*c240*/  F2FP.F16.E4M3.UNPACK_B R4, R6.H1 ;  /* 0x00000006ff04723e */ /* 0x000fca00030006ff */
[--C-:B------:R-:W-:Y:S02]  /*c250*/  HADD2.F32 R153, -RZ, R4.reuse.H0_H0 ;  /* 0x20000004ff997230 */ /* 0x100fe40000004100 */
[----:B------:R-:W-:-:S05]  /*c260*/  HADD2.F32 R4, -RZ, R4.H1_H1 ;  /* 0x30000004ff047230 */ /* 0x000fca0000004100 */
[----:B------:R-:W-:Y:S02]  /*c270*/  F2FP.BF16.F32.PACK_AB R153, R4, R153 ;  /* 0x000000990499723e */ /* 0x000fe400000010ff */
[----:B------:R-:W-:Y:S04]  /*c280*/  LDS.U16 R4, [R0+0x2a08] ;  /* 0x002a080000047984 */ /* 0x000fe80000000400 */
        /* <DEDUP_REMOVED lines=14> */
[----:B01----:R-:W-:Y:S05]  /*c370*/  @!P0 BRA `(.L_x_27) ;  /* 0x0000000000048947 */ /* 0x003fea0003800000 */
[----:B------:R-:W-:Y:S01]  /*c380*/  BPT.TRAP 0x1 ;  /* 0x000000040000795c */ /* 0x000fe20000300000 */
.L_x_27:
[----:B------:R-:W-:Y:S01]  /*c390*/  UISETP.GT.U32.AND UP0, UPT, UR40, 0x1, UPT ;  /* 0x000000012800788c */ /* 0x000fe2000bf04070 */
[----:B------:R-:W-:-:S04]  /*c3a0*/  IMAD.U32 R0, RZ, RZ, UR5 ;  /* 0x00000005ff007e24 */ /* 0x000fc8000f8e00ff */
[----:B------:R-:W-:Y:S01]  /*c3b0*/  IMAD R0, R0, 0x8, R3 ;  /* 0x0000000800007824 */ /* 0x000fe200078e0203 */
[----:B------:R-:W-:-:S03]  /*c3c0*/  PLOP3.LUT P2, PT, PT, PT, UP0, 0x80, 0x0 ;  /* 0x000000000000781c */ /* 0x000fc60003f4f008 */
[----:B------:R-:W-:-:S05]  /*c3d0*/  VIADD R0, R0, 0x20 ;  /* 0x0000002000007836 */ /* 0x000fca0000000000 */
[----:B------:R-:W-:-:S04]  /*c3e0*/  PRMT R0, RZ, 0x654, R0 ;  /* 0x00000654ff007816 */ /* 0x000fc80000000000 */
[----:B------:R0:W-:Y:S01]  /*c3f0*/  SYNCS.ARRIVE.TRANS64.RED.A1T0 RZ, [R0+URZ], RZ ;  /* 0x000000ff00ff79a7 */ /* 0x0001e2000810043f */
[----:B------:R-:W-:Y:S05]  /*c400*/  @P2 BRA `(.L_x_28) ;  /* 0x0000000000042947 */ /* 0x000fea0003800000 */
[----:B------:R-:W-:Y:S01]  /*c410*/  BPT.TRAP 0x1 ;  /* 0x000000040000795c */ /* 0x000fe20000300000 */
.L_x_28:
[----:B------:R-:W-:-:S04]  /*c420*/  UIADD3 UR5, UR5, 0x1, URZ ;  /* 0x0000000105057890 */ /* 0x000fc8000fffe03f */
[----:B------:R-:W-:-:S04]  /*c430*/  UISETP.NE.AND UP0, UPT, UR5, 0x4, UPT ;  /* 0x000000040500788c */ /* 0x000fc8000bf05270 */
[----:B------:R-:W-:Y:S01]  /*c440*/  USEL UR5, UR5, URZ, UP0 ;  /* 0x0000003f05057287 */ /* 0x000fe20008000000 */
[----:B------:R-:W-:Y:S11]  /*c450*/  @!P0 BRA `(.L_x_29) ;  /* 0x0000000000048947 */ /* 0x000ff60003800000 */
[----:B------:R-:W-:Y:S01]  /*c460*/  BPT.TRAP 0x1 ;  /* 0x000000040000795c */ /* 0x000fe20000300000 */
.L_x_29:
[----:B------:R-:W-:Y:S05]  /*c470*/  @P1 BRA `(.L_x_30) ;  /* 0x0000000000081947 */ /* 0x000fea0003800000 */
[----:B-----5:R-:W1:Y:S02]  /*c480*/  SYNCS.PHASECHK.TRANS64.TRYWAIT P1, [R5+URZ], R8 ;  /* 0x00000008050075a7 */ /* 0x020e64000802017f */
[----:B-1----:R-:W-:Y:S05]  /*c490*/  @!P1 BRA `(.L_x_31) ;  /* 0x000001a8000c9947 */ /* 0x002fea0003800000 */
.L_x_30:
[----:B------:R-:W-:Y:S02]  /*c4a0*/  USHF.L.U32 UR9, UR8, 0xe, URZ ;  /* 0x0000000e08097899 */ /* 0x000fe4000800063f */
[----:B------:R-:W-:Y:S02]  /*c4b0*/  UISETP.GT.AND UP0, UPT, UR7, 0x2, UPT ;  /* 0x000000020700788c */ /* 0x000fe4000bf04270 */
[----:B------:R-:W-:Y:S02]  /*c4c0*/  UIADD3 UR7, UR7, -0x1, URZ ;  /* 0xffffffff07077890 */ /* 0x000fe4000fffe03f */
[----:B0-----:R-:W-:Y:S01]  /*c4d0*/  LOP3.LUT R0, R14, UR9, RZ, 0xfc, !PT ;  /* 0x000000090e007c12 */ /* 0x001fe2000f8efcff */
[----:B------:R-:W-:Y:S01]  /*c4e0*/  UMOV UR6, UR8 ;  /* 0x0000000800067c82 */ /* 0x000fe20008000000 */
[----:B------:R-:W-:-:S03]  /*c4f0*/  PLOP3.LUT P1, PT, PT, PT, UP0, 0x80, 0x0 ;  /* 0x000000000000781c */ /* 0x000fc60003f2f008 */
[----:B------:R-:W-:-:S05]  /*c500*/  IMAD.IADD R0, R3, 0x1, R0 ;  /* 0x0000000103007824 */ /* 0x000fca00078e0200 */
[----:B-1---5:R-:W-:Y:S04]  /*c510*/  LDS.U16 R5, [R0+0xa00] ;  /* 0x000a000000057984 */ /* 0x022fe80000000400 */
[----:B------:R-:W0:Y:S04]  /*c520*/  LDS.U16 R4, [R0+0x800] ;  /* 0x0008000000047984 */ /* 0x000e280000000400 */
        /* <DEDUP_REMOVED lines=16> */
[-C--:B------:R-:W-:Y:S02]  /*c630*/  F2FP.F16.E4M3.UNPACK_B R4, R8.reuse ;  /* 0x00000008ff04723e */ /* 0x080fe400020006ff */
        /* <DEDUP_REMOVED lines=37> */
[----:B0-----:R-:W-:Y:S01]  /*c890*/  PRMT R7, R0, 0x5410, R7 ;  /* 0x0000541000077816 */ /* 0x001fe20000000007 */
[----:B------:R-:W-:Y:S06]  /*c8a0*/  @P1 BRA `(.L_x_32) ;  /* 0xffffffa400b81947 */ /* 0x000fec000383ffff */
.L_x_25:
        /* <DEDUP_REMOVED lines=129> */
[----:B------:R-:W-:-:S02]  /*d0c0*/  UMOV UR7, 0x40000040 ;  /* 0x4000004000077882 */ /* 0x000fc40000000000 */
[----:B------:R-:W-:Y:S04]  /*d0d0*/  STL [R1+0x400], R13 ;  /* 0x0004000d01007387 */ /* 0x000fe80000100800 */
[----:B------:R-:W-:Y:S01]  /*d0e0*/  UMOV UR6, UR4 ;  /* 0x0000000400067c82 */ /* 0x000fe20008000000 */
[----:B------:R-:W-:Y:S04]  /*d0f0*/  STL [R1+0x3fc], R16 ;  /* 0x0003fc1001007387 */ /* 0x000fe80000100800 */
[----:B------:R0:W-:Y:S01]  /*d100*/  STL [R1+0x3f8], R2 ;  /* 0x0003f80201007387 */ /* 0x0001e20000100800 */
[----:B--2---:R-:W-:-:S06]  /*d110*/  WARPGROUP.ARRIVE ;  /* 0x00000000000079c5 */ /* 0x004fcc0000000000 */
[----:B------:R-:W-:Y:S03]  /*d120*/  HGMMA.64x256x16.F32.BF16 R24, R180, gdesc[UR4], R24, gsb0 ;  /* 0x03e00004b4187df0 */ /* 0x000fe60008001818 */
[----:B------:R-:W-:Y:S02]  /*d130*/  WARPGROUP.DEPBAR.LE gsb0, 0x0 ;  /* 0x00008000000079c5 */ /* 0x000fe40000010000 */
[----:B------:R-:W-:Y:S01]  /*d140*/  STL.64 [R1], R24 ;  /* 0x0000001801007387 */ /* 0x000fe20000100a00 */
[----:B------:R-:W-:Y:S01]  /*d150*/  IMAD.MOV.U32 R8, RZ, RZ, R150 ;  /* 0x000000ffff087224 */ /* 0x000fe200078e0096 */
[----:B------:R-:W-:Y:S01]  /*d160*/  MOV R223, R69 ;  /* 0x0000004500df7202 */ /* 0x000fe20000000f00 */
[----:B0-----:R-:W-:Y:S01]  /*d170*/  IMAD.MOV.U32 R2, RZ, RZ, R151 ;  /* 0x000000ffff027224 */ /* 0x001fe200078e0097 */
        /* <DEDUP_REMOVED lines=45> */
[----:B------:R0:W-:Y:S01]  /*d450*/  STL [R1+0x80], R56 ;  /* 0x0000803801007387 */ /* 0x0001e20000100800 */
[----:B------:R-:W-:-:S02]  /*d460*/  IMAD.MOV.U32 R170, RZ, RZ, R118 ;  /* 0x000000ffffaa7224 */ /* 0x000fc400078e0076 */
[----:B------:R-:W-:Y:S01]  /*d470*/  IMAD.MOV.U32 R169, RZ, RZ, R119 ;  /* 0x000000ffffa97224 */ /* 0x000fe200078e0077 */
[----:B------:R-:W2:Y:S01]  /*d480*/  LDL.LU.64 R150, [R1+0x9b0] ;  /* 0x0009b00001967983 */ /* 0x000ea20000300a00 */
[----:B------:R-:W-:Y:S02]  /*d490*/  IMAD.MOV.U32 R172, RZ, RZ, R116 ;  /* 0x000000ffffac7224 */ /* 0x000fe400078e0074 */
[----:B------:R-:W-:Y:S01]  /*d4a0*/  IMAD.MOV.U32 R171, RZ, RZ, R117 ;  /* 0x000000ffffab7224 */ /* 0x000fe200078e0075 */
[----:B------:R-:W2:Y:S01]  /*d4b0*/  LDL.LU.64 R148, [R1+0x9a8] ;  /* 0x0009a80001947983 */ /* 0x000ea20000300a00 */
[----:B------:R-:W-:Y:S02]  /*d4c0*/  IMAD.MOV.U32 R174, RZ, RZ, R114 ;  /* 0x000000ffffae7224 */ /* 0x000fe400078e0072 */
[----:B------:R-:W-:Y:S01]  /*d4d0*/  IMAD.MOV.U32 R173, RZ, RZ, R115 ;  /* 0x000000ffffad7224 */ /* 0x000fe200078e0073 */
[----:B------:R-:W2:Y:S01]  /*d4e0*/  LDL.LU.64 R146, [R1+0x9a0] ;  /* 0x0009a00001927983 */ /* 0x000ea20000300a00 */
        /* <DEDUP_REMOVED lines=208> */
[----:B------:R-:W-:-:S04]  /*e1f0*/  IMAD.MOV.U32 R136, RZ, RZ, R172 ;  /* 0x000000ffff887224 */ /* 0x000fc800078e00ac */
[--C-:B------:R-:W-:Y:S02]  /*e200*/  HADD2.F32 R172, -RZ, R0.reuse.H0_H0 ;  /* 0x20000000ffac7230 */ /* 0x100fe40000004100 */
[----:B------:R-:W-:Y:S01]  /*e210*/  HADD2.F32 R0, -RZ, R0.H1_H1 ;  /* 0x30000000ff007230 */ /* 0x000fe20000004100 */
[----:B------:R-:W-:-:S04]  /*e220*/  F2FP.F16.E4M3.UNPACK_B R4, R4.H1 ;  /* 0x00000004ff04723e */ /* 0x000fc800030006ff */
[----:B------:R-:W-:Y:S02]  /*e230*/  F2FP.BF16.F32.PACK_AB R172, R0, R172 ;  /* 0x000000ac00ac723e */ /* 0x000fe400000010ff */
[-C--:B------:R-:W-:Y:S02]  /*e240*/  F2FP.F16.E4M3.UNPACK_B R0, R5.reuse ;  /* 0x00000005ff00723e */ /* 0x080fe400020006ff */
[----:B------:R-:W-:Y:S01]  /*e250*/  F2FP.F16.E4M3.UNPACK_B R5, R5.H1 ;  /* 0x00000005ff05723e */ /* 0x000fe200030006ff */
[----:B------:R-:W-:Y:S02]  /*e260*/  IMAD.MOV.U32 R133, RZ, RZ, R175 ;  /* 0x000000ffff857224 */ /* 0x000fe400078e00af */
[----:B------:R-:W-:Y:S02]  /*e270*/  IMAD.MOV.U32 R134, RZ, RZ, R174 ;  /* 0x000000ffff867224 */ /* 0x000fe400078e00ae */
[----:B------:R-:W-:Y:S02]  /*e280*/  IMAD.MOV.U32 R135, RZ, RZ, R173 ;  /* 0x000000ffff877224 */ /* 0x000fe400078e00ad */
[----:B------:R-:W-:-:S02]  /*e290*/  HADD2.F32 R173, -RZ, R4.H0_H0 ;  /* 0x20000004ffad7230 */ /* 0x000fc40000004100 */
[----:B------:R-:W-:Y:S02]  /*e2a0*/  HADD2.F32 R174, -RZ, R0.H0_H0 ;  /* 0x20000000ffae7230 */ /* 0x000fe40000004100 */
[--C-:B------:R-:W-:Y:S02]  /*e2b0*/  HADD2.F32 R175, -RZ, R5.reuse.H0_H0 ;  /* 0x20000005ffaf7230 */ /* 0x100fe40000004100 */
[----:B------:R-:W-:Y:S02]  /*e2c0*/  HADD2.F32 R4, -RZ, R4.H1_H1 ;  /* 0x30000004ff047230 */ /* 0x000fe40000004100 */
[----:B------:R-:W-:Y:S02]  /*e2d0*/  HADD2.F32 R0, -RZ, R0.H1_H1 ;  /* 0x30000000ff007230 */ /* 0x000fe40000004100 */
[----:B------:R-:W-:Y:S01]  /*e2e0*/  HADD2.F32 R5, -RZ, R5.H1_H1 ;  /* 0x30000005ff057230 */ /* 0x000fe20000004100 */
[----:B------:R-:W-:Y:S01]  /*e2f0*/  MOV R110, R202 ;  /* 0x000000ca006e7202 */ /* 0x000fe20000000f00 */
        /* <DEDUP_REMOVED lines=84> */
[----:B------:R-:W-:Y:S01]  /*e840*/  IMAD.MOV.U32 R171, RZ, RZ, R2 ;  /* 0x000000ffffab7224 */ /* 0x000fe200078e0002 */
[----:B------:R-:W-:Y:S01]  /*e850*/  F2FP.BF16.F32.PACK_AB R173, R4, R173 ;  /* 0x000000ad04ad723e */ /* 0x000fe200000010ff */
[----:B------:R-:W-:Y:S01]  /*e860*/  UIADD3 UR6, UR4, 0x2, URZ ;  /* 0x0000000204067890 */ /* 0x000fe2000fffe03f */
[----:B------:R-:W-:-:S02]  /*e870*/  F2FP.BF16.F32.PACK_AB R174, R0, R174 ;  /* 0x000000ae00ae723e */ /* 0x000fc400000010ff */
[----:B------:R-:W-:Y:S01]  /*e880*/  F2FP.BF16.F32.PACK_AB R175, R5, R175 ;  /* 0x000000af05af723e */ /* 0x000fe200000010ff */
[----:B------:R-:W-:-:S03]  /*e890*/  UMOV UR7, 0x40000040 ;  /* 0x4000004000077882 */ /* 0x000fc60000000000 */
        /* <DEDUP_REMOVED lines=67> */
[----:B0-----:R-:W3:Y:S04]  /*ecd0*/  LDL.LU.64 R150, [R1+0x7b0] ;  /* 0x0007b00001967983 */ /* 0x001ee80000300a00 */
        /* <DEDUP_REMOVED lines=52> */
[----:B------:R-:W3:Y:S01]  /*f020*/  LDL.LU.64 R44, [R1+0x608] ;  /* 0x00060800012c7983 */ /* 0x000ee20000300a00 */
[----:B------:R-:W-:-:S02]  /*f030*/  F2FP.F16.E4M3.UNPACK_B R0, R6 ;  /* 0x00000006ff00723e */ /* 0x000fc400020006ff */
[----:B------:R-:W-:-:S03]  /*f040*/  F2FP.F16.E4M3.UNPACK_B R6, R6.H1 ;  /* 0x00000006ff06723e */ /* 0x000fc600030006ff */
[--C-:B------:R-:W-:Y:S02]  /*f050*/  HADD2.F32 R4, -RZ, R0.reuse.H0_H0 ;  /* 0x20000000ff047230 */ /* 0x100fe40000004100 */
[----:B-1----:R-:W-:Y:S01]  /*f060*/  HADD2.F32 R168, -RZ, R0.H1_H1 ;  /* 0x30000000ffa87230 */ /* 0x002fe20000004100 */
[-C--:B------:R-:W-:Y:S02]  /*f070*/  F2FP.F16.E4M3.UNPACK_B R0, R7.reuse ;  /* 0x00000007ff00723e */ /* 0x080fe400020006ff */
[----:B------:R-:W-:Y:S01]  /*f080*/  F2FP.F16.E4M3.UNPACK_B R7, R7.H1 ;  /* 0x00000007ff07723e */ /* 0x000fe200030006ff */
[----:B------:R-:W-:Y:S02]  /*f090*/  HADD2.F32 R169, -RZ, R6.H0_H0 ;  /* 0x20000006ffa97230 */ /* 0x000fe40000004100 */
[----:B--2---:R-:W-:Y:S02]  /*f0a0*/  HADD2.F32 R170, -RZ, R0.H0_H0 ;  /* 0x20000000ffaa7230 */ /* 0x004fe40000004100 */
[----:B------:R-:W-:-:S02]  /*f0b0*/  HADD2.F32 R171, -RZ, R7.H0_H0 ;  /* 0x20000007ffab7230 */ /* 0x000fc40000004100 */
[----:B------:R-:W-:Y:S02]  /*f0c0*/  HADD2.F32 R6, -RZ, R6.H1_H1 ;  /* 0x30000006ff067230 */ /* 0x000fe40000004100 */
[----:B------:R-:W-:Y:S02]  /*f0d0*/  HADD2.F32 R0, -RZ, R0.H1_H1 ;  /* 0x30000000ff007230 */ /* 0x000fe40000004100 */
[----:B------:R-:W-:Y:S01]  /*f0e0*/  HADD2.F32 R7, -RZ, R7.H1_H1 ;  /* 0x30000007ff077230 */ /* 0x000fe20000004100 */
[----:B------:R-:W-:Y:S02]  /*f0f0*/  F2FP.BF16.F32.PACK_AB R168, R168, R4 ;  /* 0x00000004a8a8723e */ /* 0x000fe400000010ff */
[----:B------:R-:W-:Y:S02]  /*f100*/  F2FP.BF16.F32.PACK_AB R169, R6, R169 ;  /* 0x000000a906a9723e */ /* 0x000fe400000010ff */
[----:B------:R-:W-:Y:S02]  /*f110*/  F2FP.BF16.F32.PACK_AB R170, R0, R170 ;  /* 0x000000aa00aa723e */ /* 0x000fe400000010ff */
        /* <DEDUP_REMOVED lines=132> */
[----:B------:R-:W-:-:S05]  /*f960*/  IADD3 R0, R14, UR9, R15 ;  /* 0x000000090e007c10 */ /* 0x000fca000fffe00f */
[----:B------:R-:W-:-:S05]  /*f970*/  IMAD.IADD R0, R3, 0x1, R0 ;  /* 0x0000000103007824 */ /* 0x000fca00078e0200 */
[----:B------:R-:W-:Y:S04]  /*f980*/  LDS.U16 R5, [R0+0xa00] ;  /* 0x000a000000057984 */ /* 0x000fe80000000400 */
[----:B------:R-:W0:Y:S04]  /*f990*/  LDS.U16 R4, [R0+0x800] ;  /* 0x0008000000047984 */ /* 0x000e280000000400 */
[----:B------:R-:W-:Y:S04]  /*f9a0*/  LDS.U16 R7, [R0+0xa08] ;  /* 0x000a080000077984 */ /* 0x000fe80000000400 */
[----:B------:R-:W1:Y:S01]  /*f9b0*/  LDS.U16 R6, [R0+0x808] ;  /* 0x0008080000067984 */ /* 0x000e620000000400 */
[----:B------:R-:W-:-:S03]  /*f9c0*/  UIADD3 UR6, UR4, 0x4, URZ ;  /* 0x0000000404067890 */ /* 0x000fc6000fffe03f */
[----:B------:R-:W-:Y:S04]  /*f9d0*/  LDS.U16 R11, [R0+0x2a00] ;  /* 0x002a0000000b7984 */ /* 0x000fe80000000400 */
[----:B------:R-:W3:Y:S04]  /*f9e0*/  LDS.U16 R10, [R0+0x2800] ;  /* 0x00280000000a7984 */ /* 0x000ee80000000400 */
[----:B------:R-:W-:Y:S04]  /*f9f0*/  LDS.U16 R9, [R0+0x2a08] ;  /* 0x002a080000097984 */ /* 0x000fe80000000400 */
[----:B------:R-:W4:Y:S01]  /*fa00*/  LDS.U16 R8, [R0+0x2808] ;  /* 0x0028080000087984 */ /* 0x000f220000000400 */
[----:B0-----:R-:W-:-:S04]  /*fa10*/  PRMT R5, R4, 0x5410, R5 ;  /* 0x0000541004057816 */ /* 0x001fc80000000005 */
[----:B------:R-:W-:-:S05]  /*fa20*/  F2FP.F16.E4M3.UNPACK_B R4, R5 ;  /* 0x00000005ff04723e */ /* 0x000fca00020006ff */
[--C-:B------:R-:W-:Y:S02]  /*fa30*/  HADD2.F32 R12, -RZ, R4.reuse.H0_H0 ;  /* 0x20000004ff0c7230 */ /* 0x100fe40000004100 */
[----:B------:R-:W-:Y:S01]  /*fa40*/  HADD2.F32 R164, -RZ, R4.H1_H1 ;  /* 0x30000004ffa47230 */ /* 0x000fe20000004100 */
[----:B------:R-:W-:Y:S02]  /*fa50*/  F2FP.F16.E4M3.UNPACK_B R4, R5.H1 ;  /* 0x00000005ff04723e */ /* 0x000fe400030006ff */
[----:B-1----:R-:W-:-:S03]  /*fa60*/  PRMT R6, R6, 0x5410, R7 ;  /* 0x0000541006067816 */ /* 0x002fc60000000007 */
[--C-:B------:R-:W-:Y:S01]  /*fa70*/  HADD2.F32 R7, -RZ, R4.reuse.H0_H0 ;  /* 0x20000004ff077230 */ /* 0x100fe20000004100 */
[-C--:B------:R-:W-:Y:S01]  /*fa80*/  F2FP.F16.E4M3.UNPACK_B R5, R6.reuse ;  /* 0x00000006ff05723e */ /* 0x080fe200020006ff */
[----:B------:R-:W-:Y:S01]  /*fa90*/  HADD2.F32 R165, -RZ, R4.H1_H1 ;  /* 0x30000004ffa57230 */ /* 0x000fe20000004100 */
[----:B------:R-:W-:-:S03]  /*faa0*/  F2FP.F16.E4M3.UNPACK_B R4, R6.H1 ;  /* 0x00000006ff04723e */ /* 0x000fc600030006ff */
[--C-:B------:R-:W-:Y:S02]  /*fab0*/  HADD2.F32 R166, -RZ, R5.reuse.H0_H0 ;  /* 0x20000005ffa67230 */ /* 0x100fe40000004100 */
[--C-:B------:R-:W-:Y:S02]  /*fac0*/  HADD2.F32 R167, -RZ, R4.reuse.H0_H0 ;  /* 0x20000004ffa77230 */ /* 0x100fe40000004100 */
[----:B------:R-:W-:Y:S02]  /*fad0*/  HADD2.F32 R5, -RZ, R5.H1_H1 ;  /* 0x30000005ff057230 */ /* 0x000fe40000004100 */
[----:B------:R-:W-:Y:S01]  /*fae0*/  HADD2.F32 R4, -RZ, R4.H1_H1 ;  /* 0x30000004ff047230 */ /* 0x000fe20000004100 */
[----:B------:R-:W-:Y:S02]  /*faf0*/  F2FP.BF16.F32.PACK_AB R164, R164, R12 ;  /* 0x0000000ca4a4723e */ /* 0x000fe400000010ff */
[----:B------:R-:W-:Y:S02]  /*fb00*/  F2FP.BF16.F32.PACK_AB R165, R165, R7 ;  /* 0x00000007a5a5723e */ /* 0x000fe400000010ff */
        /* <DEDUP_REMOVED lines=19> */
[----:B------:R-:W-:Y:S01]  /*fc40*/  STL.64 [R1+0x68], R50 ;  /* 0x0000683201007387 */ /* 0x000fe20000100a00 */
[----:B------:R-:W-:-:S03]  /*fc50*/  IMAD.MOV.U32 R14, RZ, RZ, R150 ;  /* 0x000000ffff0e7224 */ /* 0x000fc600078e0096 */
[----:B------:R-:W-:Y:S01]  /*fc60*/  STL.64 [R1+0x70], R52 ;  /* 0x0000703401007387 */ /* 0x000fe20000100a00 */
[----:B------:R-:W-:-:S03]  /*fc70*/  IMAD.MOV.U32 R12, RZ, RZ, R151 ;  /* 0x000000ffff0c7224 */ /* 0x000fc600078e0097 */
[----:B------:R-:W-:Y:S01]  /*fc80*/  STL.64 [R1+0x78], R54 ;  /* 0x0000783601007387 */ /* 0x000fe20000100a00 */
[----:B------:R-:W-:-:S03]  /*fc90*/  IMAD.MOV.U32 R17, RZ, RZ, R148 ;  /* 0x000000ffff117224 */ /* 0x000fc600078e0094 */
[----:B------:R-:W-:Y:S01]  /*fca0*/  STL.64 [R1+0x80], R56 ;  /* 0x0000803801007387 */ /* 0x000fe20000100a00 */
[----:B------:R-:W-:-:S03]  /*fcb0*/  IMAD.MOV.U32 R15, RZ, RZ, R149 ;  /* 0x000000ffff0f7224 */ /* 0x000fc600078e0095 */
[----:B------:R0:W-:Y:S01]  /*fcc0*/  STL [R1+0x88], R58 ;  /* 0x0000883a01007387 */ /* 0x0001e20000100800 */
[----:B------:R-:W-:Y:S02]  /*fcd0*/  IMAD.MOV.U32 R19, RZ, RZ, R146 ;  /* 0x000000ffff137224 */ /* 0x000fe400078e0092 */
        /* <DEDUP_REMOVED lines=41> */
[----:B------:R-:W-:Y:S01]  /*ff70*/  IMAD.MOV.U32 R179, RZ, RZ, R118 ;  /* 0x000000ffffb37224 */ /* 0x000fe200078e0076 */
[----:B------:R-:W-:Y:S01]  /*ff80*/  MOV R180, R117 ;  /* 0x0000007500b47202 */ /* 0x000fe20000000f00 */
[----:B------:R-:W-:Y:S01]  /*ff90*/  IMAD.MOV.U32 R178, RZ, RZ, R119 ;  /* 0x000000ffffb27224 */ /* 0x000fe200078e0077 */
[----:B------:R-:W2:Y:S01]  /*ffa0*/  LDL.LU.64 R122, [R1+0x590] ;  /* 0x00059000017a7983 */ /* 0x000ea20000300a00 */
[----:B------:R-:W-:-:S03]  /*ffb0*/  IMAD.MOV.U32 R181, RZ, RZ, R116 ;  /* 0x000000ffffb57224 */ /* 0x000fc600078e0074 */
[----:B------:R-:W2:Y:S01]  /*ffc0*/  LDL.LU.64 R120, [R1+0x588] ;  /* 0x0005880001787983 */ /* 0x000ea20000300a00 */
        /* <DEDUP_REMOVED lines=84> */
[----:B------:R-:W-:-:S03]  /*10510*/  IMAD.MOV.U32 R13, RZ, RZ, R59 ;  /* 0x000000ffff0d7224 */ /* 0x000fc600078e003b */
        /* <DEDUP_REMOVED lines=20> */
[----:B---3--:R-:W-:-:S02]  /*10660*/  PRMT R6, R10, 0x5410, R11 ;  /* 0x000054100a067816 */ /* 0x008fc4000000000b */
[----:B----4-:R-:W-:Y:S02]  /*10670*/  PRMT R8, R8, 0x5410, R9 ;  /* 0x0000541008087816 */ /* 0x010fe40000000009 */
[-C--:B------:R-:W-:Y:S02]  /*10680*/  F2FP.F16.E4M3.UNPACK_B R4, R6.reuse ;  /* 0x00000006ff04723e */ /* 0x080fe400020006ff */
[----:B------:R-:W-:Y:S02]  /*10690*/  F2FP.F16.E4M3.UNPACK_B R6, R6.H1 ;  /* 0x00000006ff06723e */ /* 0x000fe400030006ff */
[-C--:B------:R-:W-:Y:S01]  /*106a0*/  F2FP.F16.E4M3.UNPACK_B R5, R8.reuse ;  /* 0x00000008ff05723e */ /* 0x080fe200020006ff */
[--C-:B------:R-:W-:Y:S02]  /*106b0*/  HADD2.F32 R7, -RZ, R4.reuse.H0_H0 ;  /* 0x20000004ff077230 */ /* 0x100fe40000004100 */
[----:B------:R-:W-:Y:S01]  /*106c0*/  HADD2.F32 R160, -RZ, R4.H1_H1 ;  /* 0x30000004ffa07230 */ /* 0x000fe20000004100 */
[----:B------:R-:W-:Y:S01]  /*106d0*/  F2FP.F16.E4M3.UNPACK_B R4, R8.H1 ;  /* 0x00000008ff04723e */ /* 0x000fe200030006ff */
[----:B------:R-:W-:-:S02]  /*106e0*/  HADD2.F32 R161, -RZ, R6.H0_H0 ;  /* 0x20000006ffa17230 */ /* 0x000fc40000004100 */
[--C-:B------:R-:W-:Y:S02]  /*106f0*/  HADD2.F32 R162, -RZ, R5.reuse.H0_H0 ;  /* 0x20000005ffa27230 */ /* 0x100fe40000004100 */
[----:B------:R-:W-:Y:S02]  /*10700*/  HADD2.F32 R163, -RZ, R4.H0_H0 ;  /* 0x20000004ffa37230 */ /* 0x000fe40000004100 */
[----:B------:R-:W-:Y:S02]  /*10710*/  HADD2.F32 R6, -RZ, R6.H1_H1 ;  /* 0x30000006ff067230 */ /* 0x000fe40000004100 */
[----:B------:R-:W-:Y:S02]  /*10720*/  HADD2.F32 R5, -RZ, R5.H1_H1 ;  /* 0x30000005ff057230 */ /* 0x000fe40000004100 */
[----:B------:R-:W-:Y:S01]  /*10730*/  HADD2.F32 R4, -RZ, R4.H1_H1 ;  /* 0x30000004ff047230 */ /* 0x000fe20000004100 */
[----:B------:R-:W-:Y:S02]  /*10740*/  F2FP.BF16.F32.PACK_AB R160, R160, R7 ;  /* 0x00000007a0a0723e */ /* 0x000fe400000010ff */
[----:B------:R-:W-:-:S02]  /*10750*/  F2FP.BF16.F32.PACK_AB R161, R6, R161 ;  /* 0x000000a106a1723e */ /* 0x000fc400000010ff */
[----:B------:R-:W-:Y:S02]  /*10760*/  F2FP.BF16.F32.PACK_AB R162, R5, R162 ;  /* 0x000000a205a2723e */ /* 0x000fe400000010ff */
        /* <DEDUP_REMOVED lines=98> */
[----:B------:R-:W2:Y:S04]  /*10d90*/  LDL.LU R59, [R1+0x7c] ;  /* 0x00007c00013b7983 */ /* 0x000ea80000300800 */
[----:B------:R-:W2:Y:S04]  /*10da0*/  LDL.LU R60, [R1+0x80] ;  /* 0x00008000013c7983 */ /* 0x000ea80000300800 */
[----:B------:R-:W2:Y:S04]  /*10db0*/  LDL.LU R61, [R1+0x84] ;  /* 0x00008400013d7983 */ /* 0x000ea80000300800 */
[----:B------:R-:W2:Y:S04]  /*10dc0*/  LDL.LU R62, [R1+0x88] ;  /* 0x00008800013e7983 */ /* 0x000ea80000300800 */
[----:B------:R-:W3:Y:S01]  /*10dd0*/  LDL.LU R13, [R1+0x400] ;  /* 0x00040000010d7983 */ /* 0x000ee20000300800 */
[----:B------:R-:W-:-:S02]  /*10de0*/  IMAD.MOV.U32 R141, RZ, RZ, R156 ;  /* 0x000000ffff8d7224 */ /* 0x000fc400078e009c */
[----:B------:R-:W-:Y:S02]  /*10df0*/  IMAD.MOV.U32 R138, RZ, RZ, R159 ;  /* 0x000000ffff8a7224 */ /* 0x000fe400078e009f */
[----:B------:R-:W-:Y:S02]  /*10e00*/  IMAD.MOV.U32 R139, RZ, RZ, R158 ;  /* 0x000000ffff8b7224 */ /* 0x000fe400078e009e */
[----:B------:R-:W-:Y:S01]  /*10e10*/  IMAD.MOV.U32 R140, RZ, RZ, R157 ;  /* 0x000000ffff8c7224 */ /* 0x000fe200078e009d */
[----:B------:R-:W-:Y:S01]  /*10e20*/  MOV R143, R154 ;  /* 0x0000009a008f7202 */ /* 0x000fe20000000f00 */
[----:B------:R-:W-:Y:S02]  /*10e30*/  IMAD.MOV.U32 R142, RZ, RZ, R155 ;  /* 0x000000ffff8e7224 */ /* 0x000fe400078e009b */
[----:B------:R-:W-:Y:S02]  /*10e40*/  IMAD.MOV.U32 R144, RZ, RZ, R153 ;  /* 0x000000ffff907224 */ /* 0x000fe400078e0099 */
[----:B------:R-:W-:-:S02]  /*10e50*/  IMAD.MOV.U32 R145, RZ, RZ, R152 ;  /* 0x000000ffff917224 */ /* 0x000fc400078e0098 */
[----:B------:R-:W-:Y:S02]  /*10e60*/  IMAD.MOV.U32 R64, RZ, RZ, R16 ;  /* 0x000000ffff407224 */ /* 0x000fe400078e0010 */
[----:B------:R-:W-:Y:S01]  /*10e70*/  IMAD.MOV.U32 R65, RZ, RZ, R2 ;  /* 0x000000ffff417224 */ /* 0x000fe200078e0002 */
[----:B------:R-:W-:Y:S01]  /*10e80*/  UIADD3 UR4, UR4, 0x6, URZ ;  /* 0x0000000604047890 */ /* 0x000fe2000fffe03f */
[----:B------:R-:W-:Y:S01]  /*10e90*/  IMAD.MOV.U32 R66, RZ, RZ, R235 ;  /* 0x000000ffff427224 */ /* 0x000fe200078e00eb */
[----:B------:R-:W-:Y:S01]  /*10ea0*/  UMOV UR7, 0x40000040 ;  /* 0x4000004000077882 */ /* 0x000fe20000000000 */
[----:B------:R-:W-:Y:S01]  /*10eb0*/  IMAD.MOV.U32 R67, RZ, RZ, R234 ;  /* 0x000000ffff437224 */ /* 0x000fe200078e00ea */
[----:B------:R0:W5:Y:S01]  /*10ec0*/  LDL.LU R16, [R1+0x3fc] ;  /* 0x0003fc0001107983 */ /* 0x0001620000300800 */
        /* <DEDUP_REMOVED lines=80> */
[----:B------:R-:W-:Y:S01]  /*113d0*/  UMOV UR6, UR4 ;  /* 0x0000000400067c82 */ /* 0x000fe20008000000 */
[----:B------:R0:W5:Y:S01]  /*113e0*/  LDL.LU R2, [R1+0x3f8] ;  /* 0x0003f80001027983 */ /* 0x0001620000300800 */
[----:B---3--:R-:W-:-:S05]  /*113f0*/  IMAD.IADD R0, R13, 0x1, R0 ;  /* 0x000000010d007824 */ /* 0x008fca00078e0200 */
[----:B------:R-:W-:Y:S04]  /*11400*/  LDS.U16 R7, [R0+0xa00] ;  /* 0x000a000000077984 */ /* 0x000fe80000000400 */
[----:B------:R-:W1:Y:S04]  /*11410*/  LDS.U16 R6, [R0+0x800] ;  /* 0x0008000000067984 */ /* 0x000e680000000400 */
[----:B------:R-:W-:Y:S04]  /*11420*/  LDS.U16 R5, [R0+0xa08] ;  /* 0x000a080000057984 */ /* 0x000fe80000000400 */
[----:B------:R-:W3:Y:S04]  /*11430*/  LDS.U16 R4, [R0+0x808] ;  /* 0x0008080000047984 */ /* 0x000ee80000000400 */
[----:B------:R-:W-:Y:S04]  /*11440*/  LDS.U16 R11, [R0+0x2a00] ;  /* 0x002a0000000b7984 */ /* 0x000fe80000000400 */
[----:B------:R-:W4:Y:S04]  /*11450*/  LDS.U16 R10, [R0+0x2800] ;  /* 0x00280000000a7984 */ /* 0x000f280000000400 */
[----:B------:R-:W-:Y:S04]  /*11460*/  LDS.U16 R9, [R0+0x2a08] ;  /* 0x002a080000097984 */ /* 0x000fe80000000400 */
[----:B------:R0:W4:Y:S01]  /*11470*/  LDS.U16 R8, [R0+0x2808] ;  /* 0x0028080000087984 */ /* 0x0001220000000400 */
[----:B-1----:R-:W-:-:S04]  /*11480*/  PRMT R7, R6, 0x5410, R7 ;  /* 0x0000541006077816 */ /* 0x002fc80000000007 */
[----:B0-----:R-:W-:Y:S02]  /*11490*/  F2FP.F16.E4M3.UNPACK_B R0, R7 ;  /* 0x00000007ff00723e */ /* 0x001fe400020006ff */
[----:B---3--:R-:W-:-:S03]  /*114a0*/  PRMT R6, R4, 0x5410, R5 ;  /* 0x0000541004067816 */ /* 0x008fc60000000005 */
[--C-:B------:R-:W-:Y:S01]  /*114b0*/  HADD2.F32 R156, -RZ, R0.reuse.H1_H1 ;  /* 0x30000000ff9c7230 */ /* 0x100fe20000004100 */
[----:B------:R-:W-:Y:S01]  /*114c0*/  F2FP.F16.E4M3.UNPACK_B R5, R7.H1 ;  /* 0x00000007ff05723e */ /* 0x000fe200030006ff */
[----:B------:R-:W-:Y:S01]  /*114d0*/  HADD2.F32 R7, -RZ, R0.H0_H0 ;  /* 0x20000000ff077230 */ /* 0x000fe20000004100 */
[-C--:B------:R-:W-:Y:S02]  /*114e0*/  F2FP.F16.E4M3.UNPACK_B R4, R6.reuse ;  /* 0x00000006ff04723e */ /* 0x080fe400020006ff */
[----:B------:R-:W-:Y:S01]  /*114f0*/  F2FP.F16.E4M3.UNPACK_B R0, R6.H1 ;  /* 0x00000006ff00723e */ /* 0x000fe200030006ff */
[----:B------:R-:W-:Y:S02]  /*11500*/  HADD2.F32 R157, -RZ, R5.H0_H0 ;  /* 0x20000005ff9d7230 */ /* 0x000fe40000004100 */
[----:B------:R-:W-:Y:S02]  /*11510*/  HADD2.F32 R158, -RZ, R4.H0_H0 ;  /* 0x20000004ff9e7230 */ /* 0x000fe40000004100 */
        /* <DEDUP_REMOVED lines=137> */
[----:B----4-:R-:W-:-:S02]  /*11db0*/  PRMT R5, R10, 0x5410, R11 ;  /* 0x000054100a057816 */ /* 0x010fc4000000000b */
[----:B------:R-:W-:Y:S02]  /*11dc0*/  PRMT R8, R8, 0x5410, R9 ;  /* 0x0000541008087816 */ /* 0x000fe40000000009 */
[-C--:B------:R-:W-:Y:S02]  /*11dd0*/  F2FP.F16.E4M3.UNPACK_B R0, R5.reuse ;  /* 0x00000005ff00723e */ /* 0x080fe400020006ff */
[----:B------:R-:W-:Y:S02]  /*11de0*/  F2FP.F16.E4M3.UNPACK_B R5, R5.H1 ;  /* 0x00000005ff05723e */ /* 0x000fe400030006ff */
[-C--:B------:R-:W-:Y:S01]  /*11df0*/  F2FP.F16.E4M3.UNPACK_B R4, R8.reuse ;  /* 0x00000008ff04723e */ /* 0x080fe200020006ff */
[--C-:B------:R-:W-:Y:S02]  /*11e00*/  HADD2.F32 R6, -RZ, R0.reuse.H0_H0 ;  /* 0x20000000ff067230 */ /* 0x100fe40000004100 */
[----:B-1----:R-:W-:Y:S01]  /*11e10*/  HADD2.F32 R152, -RZ, R0.H1_H1 ;  /* 0x30000000ff987230 */ /* 0x002fe20000004100 */
[----:B------:R-:W-:Y:S01]  /*11e20*/  F2FP.F16.E4M3.UNPACK_B R0, R8.H1 ;  /* 0x00000008ff00723e */ /* 0x000fe200030006ff */
[----:B------:R-:W-:-:S02]  /*11e30*/  HADD2.F32 R153, -RZ, R5.H0_H0 ;  /* 0x20000005ff997230 */ /* 0x000fc40000004100 */
[----:B--2---:R-:W-:Y:S02]  /*11e40*/  HADD2.F32 R154, -RZ, R4.H0_H0 ;  /* 0x20000004ff9a7230 */ /* 0x004fe40000004100 */
        /* <DEDUP_REMOVED lines=8> */
[----:B---3--:R-:W-:-:S06]  /*11ed0*/  WARPGROUP.ARRIVE ;  /* 0x00000000000079c5 */ /* 0x008fcc0000000000 */
[----:B------:R-:W-:Y:S03]  /*11ee0*/  HGMMA.64x256x16.F32.BF16 R24, R152, gdesc[UR4], R24, gsb0 ;  /* 0x03e0000498187df0 */ /* 0x000fe60008001818 */
[----:B------:R-:W-:Y:S02]  /*11ef0*/  WARPGROUP.DEPBAR.LE gsb0, 0x0 ;  /* 0x00008000000079c5 */ /* 0x000fe40000010000 */
[----:B------:R-:W-:Y:S05]  /*11f00*/  @!P0 BRA `(.L_x_33) ;  /* 0x0000000000048947 */ /* 0x000fea0003800000 */
[----:B------:R-:W-:Y:S01]  /*11f10*/  BPT.TRAP 0x1 ;  /* 0x000000040000795c */ /* 0x000fe20000300000 */
.L_x_33:
        /* <DEDUP_REMOVED lines=9> */
.L_x_24:
[----:B------:R-:W-:Y:S05]  /*11fb0*/  @!P0 BRA `(.L_x_34) ;  /* 0x0000000000048947 */ /* 0x000fea0003800000 */
[----:B------:R-:W-:Y:S01]  /*11fc0*/  BPT.TRAP 0x1 ;  /* 0x000000040000795c */ /* 0x000fe20000300000 */
.L_x_34:
[----:B------:R-:W-:Y:S02]  /*11fd0*/  UIADD3 UR39, UR41, UR39, URZ ;  /* 0x0000002729277290 */ /* 0x000fe4000fffe03f */
[----:B------:R-:W-:Y:S02]  /*11fe0*/  UISETP.GT.U32.AND UP0, UPT, UR40, 0x1, UPT ;  /* 0x000000012800788c */ /* 0x000fe4000bf04070 */
[----:B------:R-:W-:-:S04]  /*11ff0*/  ULEA UR4, UR39, 0xfffffff8, 0x3 ;  /* 0xfffffff827047891 */ /* 0x000fc8000f8e183f */
[----:B------:R-:W-:Y:S01]  /*12000*/  ULOP3.LUT UR4, UR4, 0x18, URZ, 0xc0, !UPT ;  /* 0x0000001804047892 */ /* 0x000fe2000f8ec03f */
[----:B------:R-:W-:-:S05]  /*12010*/  PLOP3.LUT P0, PT, PT, PT, UP0, 0x80, 0x0 ;  /* 0x000000000000781c */ /* 0x000fca0003f0f008 */
[----:B0-----:R-:W-:-:S05]  /*12020*/  IMAD.U32 R0, RZ, RZ, UR4 ;  /* 0x00000004ff007e24 */ /* 0x001fca000f8e00ff */
[----:B-----5:R-:W-:-:S04]  /*12030*/  IADD3 R3, R3, 0x20, R0 ;  /* 0x0000002003037810 */ /* 0x020fc80007ffe000 */
[----:B------:R-:W-:-:S04]  /*12040*/  PRMT R3, RZ, 0x654, R3 ;  /* 0x00000654ff037816 */ /* 0x000fc80000000003 */
[----:B------:R0:W-:Y:S01]  /*12050*/  SYNCS.ARRIVE.TRANS64.RED.A1T0 RZ, [R3+URZ], RZ ;  /* 0x000000ff03ff79a7 */ /* 0x0001e2000810043f */
[----:B------:R-:W-:Y:S05]  /*12060*/  @P0 BRA `(.L_x_35) ;  /* 0x0000000000040947 */ /* 0x000fea0003800000 */
[----:B------:R-:W-:Y:S01]  /*12070*/  BPT.TRAP 0x1 ;  /* 0x000000040000795c */ /* 0x000fe20000300000 */
.L_x_35:
[----:B------:R-:W1:Y:S01]  /*12080*/  S2R R6, SR_TID.X ;  /* 0x0000000000067919 */ /* 0x000e620000002100 */
[----:B------:R-:W-:Y:S01]  /*12090*/  IMAD.MOV.U32 R13, RZ, RZ, 0x6540 ;  /* 0x00006540ff0d7424 */ /* 0x000fe200078e00ff */
[----:B------:R-:W-:Y:S01]  /*120a0*/  USHF.R.S32.HI UR10, URZ, 0x1f, UR44 ;  /* 0x0000001f3f0a7899 */ /* 0x000fe2000801142c */
[----:B------:R-:W-:Y:S01]  /*120b0*/  ULDC.64 UR6, c[0x0][0x7d0] ;  /* 0x0001f40000067ab9 */ /* 0x000fe20000000a00 */
[----:B------:R-:W-:Y:S01]  /*120c0*/  UIMAD.WIDE UR8, UR43, 0x100, URZ ;  /* 0x000001002b0878a5 */ /* 0x000fe2000f8e023f */
[----:B------:R-:W-:Y:S01]  /*120d0*/  IMAD.U32 R8, RZ, RZ, UR6 ;  /* 0x00000006ff087e24 */ /* 0x000fe2000f8e00ff */
[----:B------:R-:W-:Y:S02]  /*120e0*/  UIMAD UR4, UR10, UR6, URZ ;  /* 0x000000060a0472a4 */ /* 0x000fe4000f8e023f */
[----:B------:R-:W-:Y:S02]  /*120f0*/  USHF.L.U32 UR43, UR43, 0x8, URZ ;  /* 0x000000082b2b7899 */ /* 0x000fe4000800063f */
[----:B------:R-:W-:Y:S01]  /*12100*/  UIMAD UR4, UR44, UR7, UR4 ;  /* 0x000000072c0472a4 */ /* 0x000fe2000f8e0204 */
[----:B------:R-:W-:Y:S01]  /*12110*/  ULDC UR6, c[0x0][0x288] ;  /* 0x0000a20000067ab9 */ /* 0x000fe20000000800 */
[----:B------:R-:W-:Y:S01]  /*12120*/  ULDC UR5, c[0x0][0x284] ;  /* 0x0000a10000057ab9 */ /* 0x000fe20000000800 */
[----:B------:R-:W-:-:S04]  /*12130*/  UISETP.GT.U32.AND UP0, UPT, UR39, 0x3, UPT ;  /* 0x000000032700788c */ /* 0x000fc8000bf04070 */
[----:B------:R-:W-:Y:S01]  /*12140*/  UISETP.LT.U32.AND UP0, UPT, UR41, 0x4, UP0 ;  /* 0x000000042900788c */ /* 0x000fe20008701070 */
[C---:B-1----:R-:W-:Y:S01]  /*12150*/  IMAD.SHL.U32 R12, R6.reuse, 0x2, RZ ;  /* 0x00000002060c7824 */ /* 0x042fe200078e00ff */
[--C-:B------:R-:W-:Y:S02]  /*12160*/  SHF.R.U32.HI R4, RZ, 0x2, R6.reuse ;  /* 0x00000002ff047819 */ /* 0x100fe40000011606 */
[----:B------:R-:W-:Y:S02]  /*12170*/  LOP3.LUT R5, R6, 0x60, RZ, 0xc0, !PT ;  /* 0x0000006006057812 */ /* 0x000fe400078ec0ff */
[----:B------:R-:W-:Y:S02]  /*12180*/  LOP3.LUT R12, R12, 0x6, RZ, 0xc0, !PT ;  /* 0x000000060c0c7812 */ /* 0x000fe400078ec0ff */
[----:B0-----:R-:W-:Y:S02]  /*12190*/  SHF.R.U32.HI R3, RZ, 0x7, R6 ;  /* 0x00000007ff037819 */ /* 0x001fe40000011606 */
[----:B------:R-:W-:Y:S01]  /*121a0*/  PRMT R12, R12, R13, UR42 ;  /* 0x0000002a0c0c7e16 */ /* 0x000fe2000800000d */
[----:B------:R-:W-:Y:S01]  /*121b0*/  USHF.L.U32 UR42, UR42, 0x8, URZ ;  /* 0x000000082a2a7899 */ /* 0x000fe2000800063f */
[----:B------:R-:W-:-:S02]  /*121c0*/  LOP3.LUT R4, R4, 0x7, RZ, 0xc0, !PT ;  /* 0x0000000704047812 */ /* 0x000fc400078ec0ff */
[--C-:B------:R-:W-:Y:S01]  /*121d0*/  SHF.R.S32.HI R13, RZ, 0x1f, R12.reuse ;  /* 0x0000001fff0d7819 */ /* 0x100fe2000001140c */
[----:B------:R-:W-:Y:S01]  /*121e0*/  UISETP.GE.AND UP1, UPT, UR42, UR6, UPT ;  /* 0x000000062a00728c */ /* 0x000fe2000bf26270 */
[----:B------:R-:W-:Y:S02]  /*121f0*/  SHF.R.U32.HI R5, RZ, 0x1, R5 ;  /* 0x00000001ff057819 */ /* 0x000fe40000011605 */
[----:B------:R-:W-:Y:S01]  /*12200*/  LOP3.LUT R3, R3, 0x1, RZ, 0xc0, !PT ;  /* 0x0000000103037812 */ /* 0x000fe200078ec0ff */
[----:B------:R-:W-:Y:S01]  /*12210*/  IMAD.WIDE.U32 R8, R8, UR44, R12 ;  /* 0x0000002c08087c25 */ /* 0x000fe2000f8e000c */
[----:B------:R-:W-:Y:S01]  /*12220*/  IADD3 R0, RZ, -R5, -R4 ;  /* 0x80000005ff007210 */ /* 0x000fe20007ffe804 */
[----:B------:R-:W-:Y:S02]  /*12230*/  UISETP.GE.OR UP1, UPT, UR43, UR5, UP1 ;  /* 0x000000052b00728c */ /* 0x000fe40008f26670 */
[----:B------:R-:W-:Y:S01]  /*12240*/  VIADD R9, R9, UR4 ;  /* 0x0000000409097c36 */ /* 0x000fe20008000000 */
[----:B------:R-:W-:Y:S01]  /*12250*/  USHF.R.U32.HI UR4, URZ, 0x2, UR39 ;  /* 0x000000023f047899 */ /* 0x000fe20008011627 */
[C---:B------:R-:W-:Y:S01]  /*12260*/  IMAD.SHL.U32 R17, R3.reuse, 0x40, RZ ;  /* 0x0000004003117824 */ /* 0x040fe200078e00ff */
[----:B------:R-:W-:Y:S01]  /*12270*/  ULOP3.LUT UR39, UR39, 0x3, URZ, 0xc0, !UPT ;  /* 0x0000000327277892 */ /* 0x000fe2000f8ec03f */
[----:B------:R-:W-:Y:S01]  /*12280*/  IMAD R0, R3, -0x40, R0 ;  /* 0xffffffc003007824 */ /* 0x000fe200078e0200 */
[----:B------:R-:W-:Y:S01]  /*12290*/  ULOP3.LUT UR4, UR4, 0x1, URZ, 0xc0, !UPT ;  /* 0x0000000104047892 */ /* 0x000fe2000f8ec03f */
[----:B------:R-:W-:Y:S01]  /*122a0*/  IMAD.U32 R3, RZ, RZ, UR5 ;  /* 0x00000005ff037e24 */ /* 0x000fe2000f8e00ff */
[----:B------:R-:W-:Y:S01]  /*122b0*/  LOP3.LUT R17, R17, 0x40, R4, 0xe2, !PT ;  /* 0x0000004011117812 */ /* 0x000fe200078ee204 */
[----:B------:R-:W-:Y:S01]  /*122c0*/  USEL UR5, URZ, 0x1, !UP0 ;  /* 0x000000013f057887 */ /* 0x000fe2000c000000 */
[----:B------:R-:W-:Y:S01]  /*122d0*/  PLOP3.LUT P0, PT, PT, PT, UP1, 0x80, 0x0 ;  /* 0x000000000000781c */ /* 0x000fe20003f0f018 */
[----:B------:R-:W-:Y:S01]  /*122e0*/  UISETP.NE.U32.AND UP2, UPT, UR4, 0x1, UPT ;  /* 0x000000010400788c */ /* 0x000fe2000bf45070 */
[----:B------:R-:W-:Y:S01]  /*122f0*/  IADD3 R3, R3, -UR43, R0 ;  /* 0x8000002b03037c10 */ /* 0x000fe2000fffe000 */
[----:B------:R-:W-:Y:S01]  /*12300*/  UMOV UR43, 0xffffffff ;  /* 0xffffffff002b7882 */ /* 0x000fe20000000000 */
[----:B------:R-:W-:Y:S01]  /*12310*/  LOP3.LUT R17, R17, UR8, R5, 0xfe, !PT ;  /* 0x0000000811117c12 */ /* 0x000fe2000f8efe05 */
[----:B------:R-:W-:Y:S01]  /*12320*/  IMAD.MOV.U32 R5, RZ, RZ, -0x2 ;  /* 0xfffffffeff057424 */ /* 0x000fe200078e00ff */
[----:B------:R-:W-:Y:S01]  /*12330*/  LOP3.LUT R0, R6, 0x3, RZ, 0xc0, !PT ;  /* 0x0000000306007812 */ /* 0x000fe200078ec0ff */
[----:B------:R-:W-:-:S04]  /*12340*/  UISETP.GT.U32.AND UP2, UPT, UR41, 0x3, !UP2 ;  /* 0x000000032900788c */ /* 0x000fc8000d744070 */
[----:B------:R-:W-:Y:S01]  /*12350*/  IMAD R0, R0, R5, UR6 ;  /* 0x0000000600007e24 */ /* 0x000fe2000f8e0205 */
[----:B------:R-:W-:-:S03]  /*12360*/  USEL UR4, URZ, 0x1, !UP2 ;  /* 0x000000013f047887 */ /* 0x000fc6000d000000 */
[----:B------:R-:W-:Y:S01]  /*12370*/  VIADD R0, R0, -UR42 ;  /* 0x8000002a00007c36 */ /* 0x000fe20008000000 */
[----:B------:R-:W-:Y:S01]  /*12380*/  ULOP3.LUT UR38, UR4, UR38, UR5, 0x96, !UPT ;  /* 0x0000002604267292 */ /* 0x000fe2000f8e9605 */
[----:B------:R-:W-:Y:S11]  /*12390*/  @P0 BRA `(.L_x_36) ;  /* 0x00000124000c0947 */ /* 0x000ff60003800000 */
[----:B------:R-:W0:Y:S01]  /*123a0*/  LDC.64 R4, c[0x0][0x7c8] ;  /* 0x0001f200ff047b82 */ /* 0x000e220000000a00 */
[----:B------:R-:W-:Y:S01]  /*123b0*/  ULDC.64 UR4, c[0x0][0x7c0] ;  /* 0x0001f00000047ab9 */ /* 0x000fe20000000a00 */
[----:B------:R-:W-:Y:S01]  /*123c0*/  BSSY B0, `(.L_x_36) ;  /* 0x0001240000007945 */ /* 0x000fe20003800000 */
[C---:B0-----:R-:W-:Y:S01]  /*123d0*/  IMAD R7, R4.reuse, UR9, RZ ;  /* 0x0000000904077c24 */ /* 0x041fe2000f8e02ff */
[----:B------:R-:W-:Y:S01]  /*123e0*/  SHF.L.U64.HI R15, R4, 0x3, R5 ;  /* 0x00000003040f7819 */ /* 0x000fe20000010205 */
[----:B------:R-:W-:-:S04]  /*123f0*/  IMAD.WIDE.U32 R8, R17, R4, R8 ;  /* 0x0000000411087225 */ /* 0x000fc800078e0008 */
[----:B------:R-:W-:Y:S01]  /*12400*/  IMAD R7, R17, R5, R7 ;  /* 0x0000000511077224 */ /* 0x000fe200078e0207 */
[----:B------:R-:W-:Y:S02]  /*12410*/  IADD3 R10, P2, R8, UR4, RZ ;  /* 0x00000004080a7c10 */ /* 0x000fe4000ff5e0ff */
[C---:B------:R-:W-:Y:S01]  /*12420*/  LEA R6, P3, R4.reuse, R8, 0x7 ;  /* 0x0000000804067211 */ /* 0x040fe200078638ff */
[----:B------:R-:W-:Y:S02]  /*12430*/  IMAD.IADD R7, R9, 0x1, R7 ;  /* 0x0000000109077824 */ /* 0x000fe400078e0207 */
[----:B------:R-:W-:-:S03]  /*12440*/  IMAD.SHL.U32 R9, R4, 0x8, RZ ;  /* 0x0000000804097824 */ /* 0x000fc600078e00ff */
[----:B------:R-:W-:Y:S02]  /*12450*/  IADD3.X R11, R7, UR5, RZ, P2, !PT ;  /* 0x00000005070b7c10 */ /* 0x000fe400097fe4ff */
[----:B------:R-:W-:Y:S02]  /*12460*/  FSETP.NEU.AND P2, PT, R16, RZ, PT ;  /* 0x000000ff1000720b */ /* 0x000fe40003f4d000 */
[----:B------:R-:W-:Y:S02]  /*12470*/  LEA.HI.X R14, R4, R7, R5, 0x7, P3 ;  /* 0x00000007040e7211 */ /* 0x000fe400018f3c05 */
[--C-:B------:R-:W-:Y:S02]  /*12480*/  IADD3 R8, P1, P0, R8, UR4, R9.reuse ;  /* 0x0000000408087c10 */ /* 0x100fe4000f83e009 */
[C---:B------:R-:W-:Y:S02]  /*12490*/  IADD3 R4, P4, P5, R6.reuse, UR4, R9 ;  /* 0x0000000406047c10 */ /* 0x040fe4000fd9e009 */
[----:B------:R-:W-:-:S02]  /*124a0*/  IADD3 R6, P3, R6, UR4, RZ ;  /* 0x0000000406067c10 */ /* 0x000fc4000ff7e0ff */
[--C-:B------:R-:W-:Y:S02]  /*124b0*/  IADD3.X R9, R7, UR5, R15.reuse, P1, P0 ;  /* 0x0000000507097c10 */ /* 0x100fe40008fe040f */
[C---:B------:R-:W-:Y:S02]  /*124c0*/  IADD3.X R5, R14.reuse, UR5, R15, P4, P5 ;  /* 0x000000050e057c10 */ /* 0x040fe4000a7ea40f */
[----:B------:R-:W-:Y:S01]  /*124d0*/  IADD3.X R7, R14, UR5, RZ, P3, !PT ;  /* 0x000000050e077c10 */ /* 0x000fe20009ffe4ff */
[----:B------:R-:W-:Y:S06]  /*124e0*/  @!P2 BRA `(.L_x_37) ;  /* 0x000000d800a4a947 */ /* 0x000fec0003800000 */
[----:B------:R-:W0:Y:S01]  /*124f0*/  LDC.64 R18, c[0x0][0x7b0] ;  /* 0x0001ec00ff127b82 */ /* 0x000e220000000a00 */
[----:B------:R-:W-:Y:S01]  /*12500*/  ULDC.64 UR4, c[0x0][0x7b8] ;  /* 0x0001ee0000047ab9 */ /* 0x000fe20000000a00 */
[----:B------:R-:W-:Y:S01]  /*12510*/  BSSY B1, `(.L_x_38) ;  /* 0x0000012000017945 */ /* 0x000fe20003800000 */
[----:B------:R-:W-:Y:S01]  /*12520*/  IMAD.U32 R14, RZ, RZ, UR4 ;  /* 0x00000004ff0e7e24 */ /* 0x000fe2000f8e00ff */
[----:B------:R-:W-:-:S03]  /*12530*/  UIMAD UR4, UR10, UR4, URZ ;  /* 0x000000040a0472a4 */ /* 0x000fc6000f8e023f */
[----:B------:R-:W-:Y:S01]  /*12540*/  IMAD.WIDE.U32 R12, R14, UR44, R12 ;  /* 0x0000002c0e0c7c25 */ /* 0x000fe2000f8e000c */
[----:B------:R-:W1:Y:S01]  /*12550*/  LDC.64 R20, c[0x0][0x7a8] ;  /* 0x0001ea00ff147b82 */ /* 0x000e620000000a00 */
[----:B------:R-:W-:Y:S02]  /*12560*/  UIMAD UR4, UR44, UR5, UR4 ;  /* 0x000000052c0472a4 */ /* 0x000fe4000f8e0204 */
[----:B------:R-:W-:-:S04]  /*12570*/  IMAD.MOV.U32 R22, RZ, RZ, R12 ;  /* 0x000000ffff167224 */ /* 0x000fc800078e000c */
[----:B------:R-:W-:Y:S02]  /*12580*/  VIADD R23, R13, UR4 ;  /* 0x000000040d177c36 */ /* 0x000fe40008000000 */
[----:B0-----:R-:W-:Y:S02]  /*12590*/  IMAD R14, R18, UR9, RZ ;  /* 0x00000009120e7c24 */ /* 0x001fe4000f8e02ff */
[----:B------:R-:W-:-:S04]  /*125a0*/  IMAD.WIDE.U32 R12, R17, R18, R22 ;  /* 0x00000012110c7225 */ /* 0x000fc800078e0016 */
[----:B------:R-:W-:Y:S01]  /*125b0*/  IMAD R15, R17, R19, R14 ;  /* 0x00000013110f7224 */ /* 0x000fe200078e020e */
[----:B-1----:R-:W-:Y:S02]  /*125c0*/  IADD3 R14, P0, R12, R20, RZ ;  /* 0x000000140c0e7210 */ /* 0x002fe40007f1e0ff */
[----:B------:R-:W-:Y:S02]  /*125d0*/  PRMT R12, RZ, 0x7610, R12 ;  /* 0x00007610ff0c7816 */ /* 0x000fe4000000000c */
[----:B------:R-:W-:Y:S02]  /*125e0*/  IADD3.X R15, R21, R13, R15, P0, !PT ;  /* 0x0000000d150f7210 */ /* 0x000fe400007fe40f */
[----:B------:R-:W-:-:S04]  /*125f0*/  ISETP.GE.AND P0, PT, R3, 0x1, PT ;  /* 0x000000010300780c */ /* 0x000fc80003f06270 */
[----:B------:R-:W-:-:S13]  /*12600*/  ISETP.LT.OR P1, PT, R0, 0x1, !P0 ;  /* 0x000000010000780c */ /* 0x000fda0004721670 */
[----:B------:R-:W-:Y:S05]  /*12610*/  @P1 BRA `(.L_x_39) ;  /* 0x0000000000041947 */ /* 0x000fea0003800000 */
[----:B------:R0:W5:Y:S02]  /*12620*/  LDG.E.U8 R12, desc[UR36][R14.64] ;  /* 0x000000240e0c7981 */ /* 0x000164000c1e1100 */
.L_x_39:
[----:B------:R-:W-:Y:S05]  /*12630*/  BSYNC B1 ;  /* 0x0000000000017941 */ /* 0x000fea0003800000 */
.L_x_38:
[----:B------:R-:W2:Y:S01]  /*12640*/  LDL.LU R13, [R1] ;  /* 0x00000000010d7983 */ /* 0x000ea20000300800 */
[----:B-----5:R-:W-:Y:S01]  /*12650*/  LOP3.LUT R12, R12, 0xff, RZ, 0xc0, !PT ;  /* 0x000000ff0c0c7812 */ /* 0x020fe200078ec0ff */
[----:B------:R-:W-:Y:S03]  /*12660*/  BSSY B1, `(.L_x_40) ;  /* 0x000000b000017945 */ /* 0x000fe60003800000 */
[----:B------:R-:W-:-:S05]  /*12670*/  F2FP.F16.E4M3.UNPACK_B R12, R12 ;  /* 0x0000000cff0c723e */ /* 0x000fca00020006ff */
[----:B------:R-:W-:-:S05]  /*12680*/  HADD2.F32 R12, -RZ, R12.H0_H0 ;  /* 0x2000000cff0c7230 */ /* 0x000fca0000004100 */
[----:B------:R-:W-:-:S04]  /*12690*/  FMUL R12, R12, R16 ;  /* 0x000000100c0c7220 */ /* 0x000fc80000400000 */
[----:B--2---:R-:W-:-:S05]  /*126a0*/  FFMA R12, R13, R2, R12 ;  /* 0x000000020d0c7223 */ /* 0x004fca000000000c */
[----:B------:R-:W-:-:S05]  /*126b0*/  F2FP.SATFINITE.E4M3.F32.PACK_AB_MERGE_C R12, RZ, R12, RZ ;  /* 0x0000000cff0c723e */ /* 0x000fca00048070ff */
[----:B------:R1:W-:Y:S01]  /*126c0*/  @!P1 STG.E.U8 desc[UR36][R10.64], R12 ;  /* 0x0000000c0a009986 */ /* 0x0003e2000c101124 */
[----:B------:R-:W-:Y:S02]  /*126d0*/  ISETP.LT.OR P1, PT, R0, 0x2, !P0 ;  /* 0x000000020000780c */ /* 0x000fe40004721670 */
[----:B-1----:R-:W-:-:S11]  /*126e0*/  PRMT R12, RZ, 0x7610, R12 ;  /* 0x00007610ff0c7816 */ /* 0x002fd6000000000c */
[----:B------:R-:W-:Y:S05]  /*126f0*/  @P1 BRA `(.L_x_41) ;  /* 0x0000000000041947 */ /* 0x000fea0003800000 */
[----:B------:R1:W5:Y:S02]  /*12700*/  LDG.E.U8 R12, desc[UR36][R14.64+0x1] ;  /* 0x000001240e0c7981 */ /* 0x000364000c1e1100 */
.L_x_41:
[----:B------:R-:W-:Y:S05]  /*12710*/  BSYNC B1 ;  /* 0x0000000000017941 */ /* 0x000fea0003800000 */
.L_x_40:
[----:B------:R-:W2:Y:S01]  /*12720*/  LDL.LU R13, [R1+0x4] ;  /* 0x00000400010d7983 */ /* 0x000ea20000300800 */
[----:B-----5:R-:W-:Y:S01]  /*12730*/  LOP3.LUT R12, R12, 0xff, RZ, 0xc0, !PT ;  /* 0x000000ff0c0c7812 */ /* 0x020fe200078ec0ff */
[----:B------:R-:W-:Y:S03]  /*12740*/  BSSY B1, `(.L_x_42) ;  /* 0x0000013000017945 */ /* 0x000fe60003800000 */
[----:B------:R-:W-:-:S05]  /*12750*/  F2FP.F16.E4M3.UNPACK_B R12, R12 ;  /* 0x0000000cff0c723e */ /* 0x000fca00020006ff */
[----:B------:R-:W-:-:S05]  /*12760*/  HADD2.F32 R12, -RZ, R12.H0_H0 ;  /* 0x2000000cff0c7230 */ /* 0x000fca0000004100 */
[----:B------:R-:W-:-:S04]  /*12770*/  FMUL R12, R12, R16 ;  /* 0x000000100c0c7220 */ /* 0x000fc80000400000 */
[----:B--2---:R-:W-:-:S05]  /*12780*/  FFMA R12, R13, R2, R12 ;  /* 0x000000020d0c7223 */ /* 0x004fca000000000c */
[----:B------:R-:W-:-:S05]  /*12790*/  F2FP.SATFINITE.E4M3.F32.PACK_AB_MERGE_C R12, RZ, R12, RZ ;  /* 0x0000000cff0c723e */ /* 0x000fca00048070ff */
[----:B------:R2:W-:Y:S02]  /*127a0*/  @!P1 STG.E.U8 desc[UR36][R10.64+0x1], R12 ;  /* 0x0000010c0a009986 */ /* 0x0005e4000c101124 */
[----:B--2---:R-:W-:-:S05]  /*127b0*/  IADD3 R12, P1, R17, 0x8, RZ ;  /* 0x00000008110c7810 */ /* 0x004fca0007f3e0ff */
[----:B------:R-:W-:-:S04]  /*127c0*/  IMAD.X R13, RZ, RZ, UR9, P1 ;  /* 0x00000009ff0d7e24 */ /* 0x000fc800088e06ff */
[----:B------:R-:W-:-:S04]  /*127d0*/  IMAD R13, R13, R18, RZ ;  /* 0x000000120d0d7224 */ /* 0x000fc800078e02ff */
[C---:B------:R-:W-:Y:S02]  /*127e0*/  IMAD R152, R12.reuse, R19, R13 ;  /* 0x000000130c987224 */ /* 0x040fe400078e020d */
[----:B------:R-:W-:-:S03]  /*127f0*/  IMAD.WIDE.U32 R12, R12, R18, R22 ;  /* 0x000000120c0c7225 */ /* 0x000fc600078e0016 */
[----:B------:R-:W-:-:S04]  /*12800*/  IADD3 R12, P1, R12, R20, RZ ;  /* 0x000000140c0c7210 */ /* 0x000fc80007f3e0ff */
[--C-:B------:R-:W-:Y:S02]  /*12810*/  IADD3.X R13, R21, R13, R152.reuse, P1, !PT ;  /* 0x0000000d150d7210 */ /* 0x100fe40000ffe498 */
[----:B------:R-:W-:Y:S02]  /*12820*/  ISETP.GE.AND P1, PT, R3, 0x9, PT ;  /* 0x000000090300780c */ /* 0x000fe40003f26270 */
[----:B------:R-:W-:Y:S02]  /*12830*/  PRMT R152, RZ, 0x7610, R152 ;  /* 0x00007610ff987816 */ /* 0x000fe40000000098 */
[----:B------:R-:W-:-:S13]  /*12840*/  ISETP.LT.OR P2, PT, R0, 0x1, !P1 ;  /* 0x000000010000780c */ /* 0x000fda0004f41670 */
[----:B------:R-:W-:Y:S05]  /*12850*/  @P2 BRA `(.L_x_43) ;  /* 0x0000000000042947 */ /* 0x000fea0003800000 */
[----:B------:R2:W5:Y:S02]  /*12860*/  LDG.E.U8 R152, desc[UR36][R12.64] ;  /* 0x000000240c987981 */ /* 0x000564000c1e1100 */
.L_x_43:
[----:B------:R-:W-:Y:S05]  /*12870*/  BSYNC B1 ;  /* 0x0000000000017941 */ /* 0x000fea0003800000 */
.L_x_42:
[----:B------:R-:W3:Y:S01]  /*12880*/  LDL.LU R153, [R1+0x8] ;  /* 0x0000080001997983 */ /* 0x000ee20000300800 */
[----:B-----5:R-:W-:Y:S01]  /*12890*/  LOP3.LUT R152, R152, 0xff, RZ, 0xc0, !PT ;  /* 0x000000ff98987812 */ /* 0x020fe200078ec0ff */
[----:B------:R-:W-:Y:S03]  /*128a0*/  BSSY B1, `(.L_x_44) ;  /* 0x000000b000017945 */ /* 0x000fe60003800000 */
[----:B------:R-:W-:-:S05]  /*128b0*/  F2FP.F16.E4M3.UNPACK_B R152, R152 ;  /* 0x00000098ff98723e */ /* 0x000fca00020006ff */
[----:B------:R-:W-:-:S05]  /*128c0*/  HADD2.F32 R152, -RZ, R152.H0_H0 ;  /* 0x20000098ff987230 */ /* 0x000fca0000004100 */
[----:B------:R-:W-:-:S04]  /*128d0*/  FMUL R152, R152, R16 ;  /* 0x0000001098987220 */ /* 0x000fc80000400000 */
[----:B---3--:R-:W-:-:S05]  /*128e0*/  FFMA R152, R153, R2, R152 ;  /* 0x0000000299987223 */ /* 0x008fca0000000098 */
[----:B------:R-:W-:-:S05]  /*128f0*/  F2FP.SATFINITE.E4M3.F32.PACK_AB_MERGE_C R152, RZ, R152, RZ ;  /* 0x00000098ff98723e */ /* 0x000fca00048070ff */
[----:B------:R3:W-:Y:S01]  /*12900*/  @!P2 STG.E.U8 desc[UR36][R8.64], R152 ;  /* 0x000000980800a986 */ /* 0x0007e2000c101124 */
[----:B------:R-:W-:Y:S02]  /*12910*/  ISETP.LT.OR P2, PT, R0, 0x2, !P1 ;  /* 0x000000020000780c */ /* 0x000fe40004f41670 */
[----:B---3--:R-:W-:-:S11]  /*12920*/  PRMT R152, RZ, 0x7610, R152 ;  /* 0x00007610ff987816 */ /* 0x008fd60000000098 */
[----:B------:R-:W-:Y:S05]  /*12930*/  @P2 BRA `(.L_x_45) ;  /* 0x0000000000042947 */ /* 0x000fea0003800000 */
[----:B------:R3:W5:Y:S02]  /*12940*/  LDG.E.U8 R152, desc[UR36][R12.64+0x1] ;  /* 0x000001240c987981 */ /* 0x000764000c1e1100 */
.L_x_45:
[----:B------:R-:W-:Y:S05]  /*12950*/  BSYNC B1 ;  /* 0x0000000000017941 */ /* 0x000fea0003800000 */
.L_x_44:
[----:B------:R-:W4:Y:S01]  /*12960*/  LDL.LU R153, [R1+0xc] ;  /* 0x00000c0001997983 */ /* 0x000f220000300800 */
[----:B-----5:R-:W-:Y:S01]  /*12970*/  LOP3.LUT R152, R152, 0xff, RZ, 0xc0, !PT ;  /* 0x000000ff98987812 */ /* 0x020fe200078ec0ff */
[----:B------:R-:W-:Y:S01]  /*12980*/  BSSY B1, `(.L_x_46) ;  /* 0x000000b000017945 */ /* 0x000fe20003800000 */
[----:B------:R-:W-:Y:S02]  /*12990*/  ISETP.LT.OR P3, PT, R0, 0x9, !P0 ;  /* 0x000000090000780c */ /* 0x000fe40004761670 */
[----:B------:R-:W-:-:S05]  /*129a0*/  F2FP.F16.E4M3.UNPACK_B R152, R152 ;  /* 0x00000098ff98723e */ /* 0x000fca00020006ff */
[----:B------:R-:W-:-:S05]  /*129b0*/  HADD2.F32 R152, -RZ, R152.H0_H0 ;  /* 0x20000098ff987230 */ /* 0x000fca0000004100 */
[----:B------:R-:W-:-:S04]  /*129c0*/  FMUL R152, R152, R16 ;  /* 0x0000001098987220 */ /* 0x000fc80000400000 */
[----:B----4-:R-:W-:-:S05]  /*129d0*/  FFMA R152, R153, R2, R152 ;  /* 0x0000000299987223 */ /* 0x010fca0000000098 */
[----:B------:R-:W-:-:S05]  /*129e0*/  F2FP.SATFINITE.E4M3.F32.PACK_AB_MERGE_C R152, RZ, R152, RZ ;  /* 0x00000098ff98723e */ /* 0x000fca00048070ff */
[----:B------:R4:W-:Y:S02]  /*129f0*/  @!P2 STG.E.U8 desc[UR36][R8.64+0x1], R152 ;  /* 0x000001980800a986 */ /* 0x0009e4000c101124 */
[----:B----4-:R-:W-:Y:S01]  /*12a00*/  PRMT R152, RZ, 0x7610, R152 ;  /* 0x00007610ff987816 */ /* 0x010fe20000000098 */
[----:B------:R-:W-:Y:S06]  /*12a10*/  @P3 BRA `(.L_x_47) ;  /* 0x0000000000043947 */ /* 0x000fec0003800000 */
[----:B------:R4:W5:Y:S02]  /*12a20*/  LDG.E.U8 R152, desc[UR36][R14.64+0x8] ;  /* 0x000008240e987981 */ /* 0x000964000c1e1100 */
.L_x_47:
[----:B------:R-:W-:Y:S05]  /*12a30*/  BSYNC B1 ;  /* 0x0000000000017941 */ /* 0x000fea0003800000 */
.L_x_46:
[----:B------:R-:W2:Y:S01]  /*12a40*/  LDL.LU R153, [R1+0x10] ;  /* 0x0000100001997983 */ /* 0x000ea20000300800 */
[----:B-----5:R-:W-:Y:S01]  /*12a50*/  LOP3.LUT R152, R152, 0xff, RZ, 0xc0, !PT ;  /* 0x000000ff98987812 */ /* 0x020fe200078ec0ff */
[----:B------:R-:W-:Y:S01]  /*12a60*/  BSSY B1, `(.L_x_48) ;  /* 0x000000b000017945 */ /* 0x000fe20003800000 */
[----:B------:R-:W-:Y:S02]  /*12a70*/  ISETP.LT.OR P2, PT, R0, 0xa, !P0 ;  /* 0x0000000a0000780c */ /* 0x000fe40004741670 */
[----:B------:R-:W-:-:S05]  /*12a80*/  F2FP.F16.E4M3.UNPACK_B R152, R152 ;  /* 0x00000098ff98723e */ /* 0x000fca00020006ff */
[----:B------:R-:W-:-:S05]  /*12a90*/  HADD2.F32 R152, -RZ, R152.H0_H0 ;  /* 0x20000098ff987230 */ /* 0x000fca0000004100 */
[----:B------:R-:W-:-:S04]  /*12aa0*/  FMUL R152, R152, R16 ;  /* 0x0000001098987220 */ /* 0x000fc80000400000 */
[----:B--2---:R-:W-:-:S05]  /*12ab0*/  FFMA R152, R153, R2, R152 ;  /* 0x0000000299987223 */ /* 0x004fca0000000098 */
[----:B------:R-:W-:-:S05]  /*12ac0*/  F2FP.SATFINITE.E4M3.F32.PACK_AB_MERGE_C R152, RZ, R152, RZ ;  /* 0x00000098ff98723e */ /* 0x000fca00048070ff */
[----:B------:R2:W-:Y:S02]  /*12ad0*/  @!P3 STG.E.U8 desc[UR36][R10.64+0x8], R152 ;  /* 0x000008980a00b986 */ /* 0x0005e4000c101124 */
[----:B--2---:R-:W-:Y:S01]  /*12ae0*/  PRMT R152, RZ, 0x7610, R152 ;  /* 0x00007610ff987816 */ /* 0x004fe20000000098 */
[----:B------:R-:W-:Y:S06]  /*12af0*/  @P2 BRA `(.L_x_49) ;  /* 0x0000000000042947 */ /* 0x000fec0003800000 */
[----:B------:R2:W5:Y:S02]  /*12b00*/  LDG.E.U8 R152, desc[UR36][R14.64+0x9] ;  /* 0x000009240e987981 */ /* 0x000564000c1e1100 */
.L_x_49:
[----:B------:R-:W-:Y:S05]  /*12b10*/  BSYNC B1 ;  /* 0x0000000000017941 */ /* 0x000fea0003800000 */
.L_x_48:
[----:B------:R-:W3:Y:S01]  /*12b20*/  LDL.LU R153, [R1+0x14] ;  /* 0x0000140001997983 */ /* 0x000ee20000300800 */
[----:B-----5:R-:W-:Y:S01]  /*12b30*/  LOP3.LUT R152, R152, 0xff, RZ, 0xc0, !PT ;  /* 0x000000ff98987812 */ /* 0x020fe200078ec0ff */
[----:B------:R-:W-:Y:S01]  /*12b40*/  BSSY B1, `(.L_x_50) ;  /* 0x000000b000017945 */ /* 0x000fe20003800000 */
[----:B------:R-:W-:Y:S02]  /*12b50*/  ISETP.LT.OR P3, PT, R0, 0x9, !P1 ;  /* 0x000000090000780c */ /* 0x000fe40004f61670 */
[----:B------:R-:W-:-:S05]  /*12b60*/  F2FP.F16.E4M3.UNPACK_B R152, R152 ;  /* 0x00000098ff98723e */ /* 0x000fca00020006ff */
[----:B------:R-:W-:-:S05]  /*12b70*/  HADD2.F32 R152, -RZ, R152.H0_H0 ;  /* 0x20000098ff987230 */ /* 0x000fca0000004100 */
[----:B------:R-:W-:-:S04]  /*12b80*/  FMUL R152, R152, R16 ;  /* 0x0000001098987220 */ /* 0x000fc80000400000 */
[----:B---3--:R-:W-:-:S05]  /*12b90*/  FFMA R152, R153, R2, R152 ;  /* 0x0000000299987223 */ /* 0x008fca0000000098 */
[----:B------:R-:W-:-:S05]  /*12ba0*/  F2FP.SATFINITE.E4M3.F32.PACK_AB_MERGE_C R152, RZ, R152, RZ ;  /* 0x00000098ff98723e */ /* 0x000fca00048070ff */
[----:B------:R3:W-:Y:S02]  /*12bb0*/  @!P2 STG.E.U8 desc[UR36][R10.64+0x9], R152 ;  /* 0x000009980a00a986 */ /* 0x0007e4000c101124 */
[----:B---3--:R-:W-:Y:S01]  /*12bc0*/  PRMT R152, RZ, 0x7610, R152 ;  /* 0x00007610ff987816 */ /* 0x008fe20000000098 */
[----:B------:R-:W-:Y:S06]  /*12bd0*/  @P3 BRA `(.L_x_51) ;  /* 0x0000000000043947 */ /* 0x000fec0003800000 */
[----:B------:R3:W5:Y:S02]  /*12be0*/  LDG.E.U8 R152, desc[UR36][R12.64+0x8] ;  /* 0x000008240c987981 */ /* 0x000764000c1e1100 */
.L_x_51:
[----:B------:R-:W-:Y:S05]  /*12bf0*/  BSYNC B1 ;  /* 0x0000000000017941 */ /* 0x000fea0003800000 */
.L_x_50:
        /* <DEDUP_REMOVED lines=13> */
.L_x_53:
[----:B------:R-:W-:Y:S05]  /*12cd0*/  BSYNC B1 ;  /* 0x0000000000017941 */ /* 0x000fea0003800000 */
.L_x_52:
        /* <DEDUP_REMOVED lines=13> */
.L_x_55:
[----:B------:R-:W-:Y:S05]  /*12db0*/  BSYNC B1 ;  /* 0x0000000000017941 */ /* 0x000fea0003800000 */
.L_x_54:
        /* <DEDUP_REMOVED lines=13> */
.L_x_57:
[----:B------:R-:W-:Y:S05]  /*12e90*/  BSYNC B1 ;  /* 0x0000000000017941 */ /* 0x000fea0003800000 */
.L_x_56:
        /* <DEDUP_REMOVED lines=13> */
.L_x_59:
[----:B------:R-:W-:Y:S05]  /*12f70*/  BSYNC B1 ;  /* 0x0000000000017941 */ /* 0x000fea0003800000 */
.L_x_58:
        /* <DEDUP_REMOVED lines=13> */
.L_x_61:
[----:B------:R-:W-:Y:S05]  /*13050*/  BSYNC B1 ;  /* 0x0000000000017941 */ /* 0x000fea0003800000 */
.L_x_60:
        /* <DEDUP_REMOVED lines=13> */
.L_x_63:
[----:B------:R-:W-:Y:S05]  /*13130*/  BSYNC B1 ;  /* 0x0000000000017941 */ /* 0x000fea0003800000 */
.L_x_62:
        /* <DEDUP_REMOVED lines=13> */
.L_x_65:
[----:B------:R-:W-:Y:S05]  /*13210*/  BSYNC B1 ;  /* 0x0000000000017941 */ /* 0x000fea0003800000 */
.L_x_64:
        /* <DEDUP_REMOVED lines=13> */
.L_x_67:
[----:B------:R-:W-:Y:S05]  /*132f0*/  BSYNC B1 ;  /* 0x0000000000017941 */ /* 0x000fea0003800000 */
.L_x_66:
        /* <DEDUP_REMOVED lines=13> */
.L_x_69:
[----:B------:R-:W-:Y:S05]  /*133d0*/  BSYNC B1 ;  /* 0x0000000000017941 */ /* 0x000fea0003800000 */
.L_x_68:
        /* <DEDUP_REMOVED lines=13> */
.L_x_71:
[----:B------:R-:W-:Y:S05]  /*134b0*/  BSYNC B1 ;  /* 0x0000000000017941 */ /* 0x000fea0003800000 */
.L_x_70:
        /* <DEDUP_REMOVED lines=13> */
.L_x_73:
[----:B------:R-:W-:Y:S05]  /*13590*/  BSYNC B1 ;  /* 0x0000000000017941 */ /* 0x000fea0003800000 */
.L_x_72:
        /* <DEDUP_REMOVED lines=13> */
.L_x_75:
[----:B------:R-:W-:Y:S05]  /*13670*/  BSYNC B1 ;  /* 0x0000000000017941 */ /* 0x000fea0003800000 */
.L_x_74:
        /* <DEDUP_REMOVED lines=13> */
.L_x_77:
[----:B------:R-:W-:Y:S05]  /*13750*/  BSYNC B1 ;  /* 0x0000000000017941 */ /* 0x000fea0003800000 */
.L_x_76:
        /* <DEDUP_REMOVED lines=13> */
.L_x_79:
[----:B------:R-:W-:Y:S05]  /*13830*/  BSYNC B1 ;  /* 0x0000000000017941 */ /* 0x000fea0003800000 */
.L_x_78:
        /* <DEDUP_REMOVED lines=13> */
.L_x_81:
[----:B------:R-:W-:Y:S05]  /*13910*/  BSYNC B1 ;  /* 0x0000000000017941 */ /* 0x000fea0003800000 */
.L_x_80:
        /* <DEDUP_REMOVED lines=13> */
.L_x_83:
[----:B------:R-:W-:Y:S05]  /*139f0*/  BSYNC B1 ;  /* 0x0000000000017941 */ /* 0x000fea0003800000 */
.L_x_82:
        /* <DEDUP_REMOVED lines=8> */
[----:B------:R-:W-:Y:S02]  /*13a80*/  F2FP.SATFINITE.E4M3.F32.PACK_AB_MERGE_C R153, RZ, R152, RZ ;  /* 0x00000098ff99723e */ /* 0x000fe400048070ff */
[----:B------:R-:W-:-:S03]  /*13a90*/  PRMT R152, RZ, 0x7610, R152 ;  /* 0x00007610ff987816 */ /* 0x000fc60000000098 */
[----:B------:R2:W-:Y:S01]  /*13aa0*/  @!P3 STG.E.U8 desc[UR36][R8.64+0x28], R153 ;  /* 0x000028990800b986 */ /* 0x0005e2000c101124 */
[----:B------:R-:W-:Y:S05]  /*13ab0*/  @P2 BRA `(.L_x_85) ;  /* 0x0000000000042947 */ /* 0x000fea0003800000 */
[----:B------:R0:W5:Y:S02]  /*13ac0*/  LDG.E.U8 R152, desc[UR36][R12.64+0x29] ;  /* 0x000029240c987981 */ /* 0x000164000c1e1100 */
.L_x_85:
[----:B------:R-:W-:Y:S05]  /*13ad0*/  BSYNC B1 ;  /* 0x0000000000017941 */ /* 0x000fea0003800000 */
.L_x_84:
[----:B--2---:R-:W2:Y:S01]  /*13ae0*/  LDL.LU R153, [R1+0x5c] ;  /* 0x00005c0001997983 */ /* 0x004ea20000300800 */
        /* <DEDUP_REMOVED lines=12> */
.L_x_87:
[----:B------:R-:W-:Y:S05]  /*13bb0*/  BSYNC B1 ;  /* 0x0000000000017941 */ /* 0x000fea0003800000 */
.L_x_86:
        /* <DEDUP_REMOVED lines=13> */
.L_x_89:
[----:B------:R-:W-:Y:S05]  /*13c90*/  BSYNC B1 ;  /* 0x0000000000017941 */ /* 0x000fea0003800000 */
.L_x_88:
        /* <DEDUP_REMOVED lines=13> */
.L_x_91:
[----:B------:R-:W-:Y:S05]  /*13d70*/  BSYNC B1 ;  /* 0x0000000000017941 */ /* 0x000fea0003800000 */
.L_x_90:
        /* <DEDUP_REMOVED lines=13> */
.L_x_93:
[----:B------:R-:W-:Y:S05]  /*13e50*/  BSYNC B1 ;  /* 0x0000000000017941 */ /* 0x000fea0003800000 */
.L_x_92:
        /* <DEDUP_REMOVED lines=13> */
.L_x_95:
[----:B------:R-:W-:Y:S05]  /*13f30*/  BSYNC B1 ;  /* 0x0000000000017941 */ /* 0x000fea0003800000 */
.L_x_94:
        /* <DEDUP_REMOVED lines=13> */
.L_x_97:
[----:B------:R-:W-:Y:S05]  /*14010*/  BSYNC B1 ;  /* 0x0000000000017941 */ /* 0x000fea0003800000 */
.L_x_96:
        /* <DEDUP_REMOVED lines=13> */
.L_x_99:
[----:B------:R-:W-:Y:S05]  /*140f0*/  BSYNC B1 ;  /* 0x0000000000017941 */ /* 0x000fea0003800000 */
.L_x_98:
        /* <DEDUP_REMOVED lines=13> */
.L_x_101:
[----:B------:R-:W-:Y:S05]  /*141d0*/  BSYNC B1 ;  /* 0x0000000000017941 */ /* 0x000fea0003800000 */
.L_x_100:
        /* <DEDUP_REMOVED lines=13> */
.L_x_103:
[----:B------:R-:W-:Y:S05]  /*142b0*/  BSYNC B1 ;  /* 0x0000000000017941 */ /* 0x000fea0003800000 */
.L_x_102:
        /* <DEDUP_REMOVED lines=13> */
.L_x_105:
[----:B------:R-:W-:Y:S05]  /*14390*/  BSYNC B1 ;  /* 0x0000000000017941 */ /* 0x000fea0003800000 */
.L_x_104:
        /* <DEDUP_REMOVED lines=13> */
.L_x_107:
[----:B------:R-:W-:Y:S05]  /*14470*/  BSYNC B1 ;  /* 0x0000000000017941 */ /* 0x000fea0003800000 */
.L_x_106:
        /* <DEDUP_REMOVED lines=13> */
.L_x_109:
[----:B------:R-:W-:Y:S05]  /*14550*/  BSYNC B1 ;  /* 0x0000000000017941 */ /* 0x000fea0003800000 */
.L_x_108:
        /* <DEDUP_REMOVED lines=13> */
.L_x_111:
[----:B------:R-:W-:Y:S05]  /*14630*/  BSYNC B1 ;  /* 0x0000000000017941 */ /* 0x000fea0003800000 */
.L_x_110:
        /* <DEDUP_REMOVED lines=13> */
.L_x_113:
[----:B------:R-:W-:Y:S05]  /*14710*/  BSYNC B1 ;  /* 0x0000000000017941 */ /* 0x000fea0003800000 */
.L_x_112:
        /* <DEDUP_REMOVED lines=13> */
.L_x_115:
[----:B------:R-:W-:Y:S05]  /*147f0*/  BSYNC B1 ;  /* 0x0000000000017941 */ /* 0x000fea0003800000 */
.L_x_114:
        /* <DEDUP_REMOVED lines=13> */
.L_x_117:
[----:B------:R-:W-:Y:S05]  /*148d0*/  BSYNC B1 ;  /* 0x0000000000017941 */ /* 0x000fea0003800000 */
.L_x_116:
        /* <DEDUP_REMOVED lines=13> */
.L_x_119:
[----:B------:R-:W-:Y:S05]  /*149b0*/  BSYNC B1 ;  /* 0x0000000000017941 */ /* 0x000fea0003800000 */
.L_x_118:
        /* <DEDUP_REMOVED lines=13> */
.L_x_121:
[----:B------:R-:W-:Y:S05]  /*14a90*/  BSYNC B1 ;  /* 0x0000000000017941 */ /* 0x000fea0003800000 */
.L_x_120:
        /* <DEDUP_REMOVED lines=13> */
.L_x_123:
[----:B------:R-:W-:Y:S05]  /*14b70*/  BSYNC B1 ;  /* 0x0000000000017941 */ /* 0x000fea0003800000 */
.L_x_122:
        /* <DEDUP_REMOVED lines=13> */
.L_x_125:
[----:B------:R-:W-:Y:S05]  /*14c50*/  BSYNC B1 ;  /* 0x0000000000017941 */ /* 0x000fea0003800000 */
.L_x_124:
        /* <DEDUP_REMOVED lines=13> */
.L_x_127:
[----:B------:R-:W-:Y:S05]  /*14d30*/  BSYNC B1 ;  /* 0x0000000000017941 */ /* 0x000fea0003800000 */
.L_x_126:
        /* <DEDUP_REMOVED lines=13> */
.L_x_129:
[----:B------:R-:W-:Y:S05]  /*14e10*/  BSYNC B1 ;  /* 0x0000000000017941 */ /* 0x000fea0003800000 */
.L_x_128:
        /* <DEDUP_REMOVED lines=13> */
.L_x_131:
[----:B------:R-:W-:Y:S05]  /*14ef0*/  BSYNC B1 ;  /* 0x0000000000017941 */ /* 0x000fea0003800000 */
.L_x_130:
[----:B------:R-:W3:Y:S01]  /*14f00*/  LDL.LU R154, [R1+0xb8] ;  /* 0x0000b800019a7983 */ /* 0x000ee20000300800 */
[----:B-----5:R-:W-:Y:S01]  /*14f10*/  LOP3.LUT R152, R152, 0xff, RZ, 0xc0, !PT ;  /* 0x000000ff98987812 */ /* 0x020fe200078ec0ff */
[----:B------:R-:W-:Y:S01]  /*14f20*/  BSSY B1, `(.L_x_132) ;  /* 0x000000b000017945 */ /* 0x000fe20003800000 */
[----:B------:R-:W-:Y:S02]  /*14f30*/  ISETP.LT.OR P2, PT, R0, 0x5a, !P1 ;  /* 0x0000005a0000780c */ /* 0x000fe40004f41670 */
[----:B------:R-:W-:-:S05]  /*14f40*/  F2FP.F16.E4M3.UNPACK_B R152, R152 ;  /* 0x00000098ff98723e */ /* 0x000fca00020006ff */
[----:B--2---:R-:W-:Y:S01]  /*14f50*/  HADD2.F32 R153, -RZ, R152.H0_H0 ;  /* 0x20000098ff997230 */ /* 0x004fe20000004100 */
[----:B------:R-:W-:-:S04]  /*14f60*/  PRMT R152, RZ, 0x7610, R152 ;  /* 0x00007610ff987816 */ /* 0x000fc80000000098 */
[----:B------:R-:W-:-:S04]  /*14f70*/  FMUL R153, R153, R16 ;  /* 0x0000001099997220 */ /* 0x000fc80000400000 */
[----:B---3--:R-:W-:-:S05]  /*14f80*/  FFMA R153, R154, R2, R153 ;  /* 0x000000029a997223 */ /* 0x008fca0000000099 */
[----:B------:R-:W-:-:S05]  /*14f90*/  F2FP.SATFINITE.E4M3.F32.PACK_AB_MERGE_C R153, RZ, R153, RZ ;  /* 0x00000099ff99723e */ /* 0x000fca00048070ff */
[----:B------:R2:W-:Y:S01]  /*14fa0*/  @!P3 STG.E.U8 desc[UR36][R8.64+0x58], R153 ;  /* 0x000058990800b986 */ /* 0x0005e2000c101124 */
[----:B------:R-:W-:Y:S05]  /*14fb0*/  @P2 BRA `(.L_x_133) ;  /* 0x0000000000042947 */ /* 0x000fea0003800000 */
[----:B------:R3:W5:Y:S02]  /*14fc0*/  LDG.E.U8 R152, desc[UR36][R12.64+0x59] ;  /* 0x000059240c987981 */ /* 0x000764000c1e1100 */
.L_x_133:
[----:B------:R-:W-:Y:S05]  /*14fd0*/  BSYNC B1 ;  /* 0x0000000000017941 */ /* 0x000fea0003800000 */
.L_x_132:
[----:B------:R-:W4:Y:S01]  /*14fe0*/  LDL.LU R154, [R1+0xbc] ;  /* 0x0000bc00019a7983 */ /* 0x000f220000300800 */
[----:B-----5:R-:W-:Y:S01]  /*14ff0*/  LOP3.LUT R152, R152, 0xff, RZ, 0xc0, !PT ;  /* 0x000000ff98987812 */ /* 0x020fe200078ec0ff */
[----:B------:R-:W-:Y:S01]  /*15000*/  BSSY B1, `(.L_x_134) ;  /* 0x000000b000017945 */ /* 0x000fe20003800000 */
[----:B------:R-:W-:Y:S02]  /*15010*/  ISETP.LT.OR P3, PT, R0, 0x61, !P0 ;  /* 0x000000610000780c */ /* 0x000fe40004761670 */
[----:B------:R-:W-:-:S05]  /*15020*/  F2FP.F16.E4M3.UNPACK_B R152, R152 ;  /* 0x00000098ff98723e */ /* 0x000fca00020006ff */
[----:B--2---:R-:W-:Y:S01]  /*15030*/  HADD2.F32 R153, -RZ, R152.H0_H0 ;  /* 0x20000098ff997230 */ /* 0x004fe20000004100 */
[----:B------:R-:W-:-:S04]  /*15040*/  PRMT R152, RZ, 0x7610, R152 ;  /* 0x00007610ff987816 */ /* 0x000fc80000000098 */
[----:B------:R-:W-:-:S04]  /*15050*/  FMUL R153, R153, R16 ;  /* 0x0000001099997220 */ /* 0x000fc80000400000 */
[----:B----4-:R-:W-:-:S05]  /*15060*/  FFMA R153, R154, R2, R153 ;  /* 0x000000029a997223 */ /* 0x010fca0000000099 */
[----:B------:R-:W-:-:S05]  /*15070*/  F2FP.SATFINITE.E4M3.F32.PACK_AB_MERGE_C R153, RZ, R153, RZ ;  /* 0x00000099ff99723e */ /* 0x000fca00048070ff */
[----:B------:R2:W-:Y:S01]  /*15080*/  @!P2 STG.E.U8 desc[UR36][R8.64+0x59], R153 ;  /* 0x000059990800a986 */ /* 0x0005e2000c101124 */
[----:B------:R-:W-:Y:S05]  /*15090*/  @P3 BRA `(.L_x_135) ;  /* 0x0000000000043947 */ /* 0x000fea0003800000 */
[----:B------:R4:W5:Y:S02]  /*150a0*/  LDG.E.U8 R152, desc[UR36][R14.64+0x60] ;  /* 0x000060240e987981 */ /* 0x000964000c1e1100 */
.L_x_135:
[----:B------:R-:W-:Y:S05]  /*150b0*/  BSYNC B1 ;  /* 0x0000000000017941 */ /* 0x000fea0003800000 */
.L_x_134:
        /* <DEDUP_REMOVED lines=13> */
.L_x_137:
[----:B------:R-:W-:Y:S05]  /*15190*/  BSYNC B1 ;  /* 0x0000000000017941 */ /* 0x000fea0003800000 */
.L_x_136:
        /* <DEDUP_REMOVED lines=13> */
.L_x_139:
[----:B------:R-:W-:Y:S05]  /*15270*/  BSYNC B1 ;  /* 0x0000000000017941 */ /* 0x000fea0003800000 */
.L_x_138:
        /* <DEDUP_REMOVED lines=13> */
.L_x_141:
[----:B------:R-:W-:Y:S05]  /*15350*/  BSYNC B1 ;  /* 0x0000000000017941 */ /* 0x000fea0003800000 */
.L_x_140:
        /* <DEDUP_REMOVED lines=13> */
.L_x_143:
[----:B------:R-:W-:Y:S05]  /*15430*/  BSYNC B1 ;  /* 0x0000000000017941 */ /* 0x000fea0003800000 */
.L_x_142:
        /* <DEDUP_REMOVED lines=13> */
.L_x_145:
[----:B------:R-:W-:Y:S05]  /*15510*/  BSYNC B1 ;  /* 0x0000000000017941 */ /* 0x000fea0003800000 */
.L_x_144:
        /* <DEDUP_REMOVED lines=13> */
.L_x_147:
[----:B------:R-:W-:Y:S05]  /*155f0*/  BSYNC B1 ;  /* 0x0000000000017941 */ /* 0x000fea0003800000 */
.L_x_146:
        /* <DEDUP_REMOVED lines=13> */
.L_x_149:
[----:B------:R-:W-:Y:S05]  /*156d0*/  BSYNC B1 ;  /* 0x0000000000017941 */ /* 0x000fea0003800000 */
.L_x_148:
        /* <DEDUP_REMOVED lines=13> */
.L_x_151:
[----:B------:R-:W-:Y:S05]  /*157b0*/  BSYNC B1 ;  /* 0x0000000000017941 */ /* 0x000fea0003800000 */
.L_x_150:
        /* <DEDUP_REMOVED lines=13> */
.L_x_153:
[----:B------:R-:W-:Y:S05]  /*15890*/  BSYNC B1 ;  /* 0x0000000000017941 */ /* 0x000fea0003800000 */
.L_x_152:
        /* <DEDUP_REMOVED lines=13> */
.L_x_155:
[----:B------:R-:W-:Y:S05]  /*15970*/  BSYNC B1 ;  /* 0x0000000000017941 */ /* 0x000fea0003800000 */
.L_x_154:
        /* <DEDUP_REMOVED lines=13> */
.L_x_157:
[----:B------:R-:W-:Y:S05]  /*15a50*/  BSYNC B1 ;  /* 0x0000000000017941 */ /* 0x000fea0003800000 */
.L_x_156:
        /* <DEDUP_REMOVED lines=13> */
.L_x_159:
[----:B------:R-:W-:Y:S05]  /*15b30*/  BSYNC B1 ;  /* 0x0000000000017941 */ /* 0x000fea0003800000 */
.L_x_158:
        /* <DEDUP_REMOVED lines=13> */
.L_x_161:
[----:B------:R-:W-:Y:S05]  /*15c10*/  BSYNC B1 ;  /* 0x0000000000017941 */ /* 0x000fea0003800000 */
.L_x_160:
        /* <DEDUP_REMOVED lines=13> */
.L_x_163:
[----:B------:R-:W-:Y:S05]  /*15cf0*/  BSYNC B1 ;  /* 0x0000000000017941 */ /* 0x000fea0003800000 */
.L_x_162:
        /* <DEDUP_REMOVED lines=13> */
.L_x_165:
[----:B------:R-:W-:Y:S05]  /*15dd0*/  BSYNC B1 ;  /* 0x0000000000017941 */ /* 0x000fea0003800000 */
.L_x_164:
        /* <DEDUP_REMOVED lines=13> */
.L_x_167:
[----:B------:R-:W-:Y:S05]  /*15eb0*/  BSYNC B1 ;  /* 0x0000000000017941 */ /* 0x000fea0003800000 */
.L_x_166:
        /* <DEDUP_REMOVED lines=13> */
.L_x_169:
[----:B------:R-:W-:Y:S05]  /*15f90*/  BSYNC B1 ;  /* 0x0000000000017941 */ /* 0x000fea0003800000 */
.L_x_168:
        /* <DEDUP_REMOVED lines=13> */
.L_x_171:
[----:B------:R-:W-:Y:S05]  /*16070*/  BSYNC B1 ;  /* 0x0000000000017941 */ /* 0x000fea0003800000 */
.L_x_170:
        /* <DEDUP_REMOVED lines=13> */
.L_x_173:
[----:B------:R-:W-:Y:S05]  /*16150*/  BSYNC B1 ;  /* 0x0000000000017941 */ /* 0x000fea0003800000 */
.L_x_172:
        /* <DEDUP_REMOVED lines=13> */
.L_x_175:
[----:B------:R-:W-:Y:S05]  /*16230*/  BSYNC B1 ;  /* 0x0000000000017941 */ /* 0x000fea0003800000 */
.L_x_174:
        /* <DEDUP_REMOVED lines=13> */
.L_x_177:
[----:B------:R-:W-:Y:S05]  /*16310*/  BSYNC B1 ;  /* 0x0000000000017941 */ /* 0x000fea0003800000 */
.L_x_176:
        /* <DEDUP_REMOVED lines=13> */
.L_x_179:
[----:B------:R-:W-:Y:S05]  /*163f0*/  BSYNC B1 ;  /* 0x0000000000017941 */ /* 0x000fea0003800000 */
.L_x_178:
        /* <DEDUP_REMOVED lines=13> */
.L_x_181:
[----:B------:R-:W-:Y:S05]  /*164d0*/  BSYNC B1 ;  /* 0x0000000000017941 */ /* 0x000fea0003800000 */
.L_x_180:
        /* <DEDUP_REMOVED lines=13> */
.L_x_183:
[----:B------:R-:W-:Y:S05]  /*165b0*/  BSYNC B1 ;  /* 0x0000000000017941 */ /* 0x000fea0003800000 */
.L_x_182:
        /* <DEDUP_REMOVED lines=13> */
.L_x_185:
[----:B------:R-:W-:Y:S05]  /*16690*/  BSYNC B1 ;  /* 0x0000000000017941 */ /* 0x000fea0003800000 */
.L_x_184:
        /* <DEDUP_REMOVED lines=13> */
.L_x_187:
[----:B------:R-:W-:Y:S05]  /*16770*/  BSYNC B1 ;  /* 0x0000000000017941 */ /* 0x000fea0003800000 */
.L_x_186:
        /* <DEDUP_REMOVED lines=13> */
.L_x_189:
[----:B------:R-:W-:Y:S05]  /*16850*/  BSYNC B1 ;  /* 0x0000000000017941 */ /* 0x000fea0003800000 */
.L_x_188:
        /* <DEDUP_REMOVED lines=13> */
.L_x_191:
[----:B------:R-:W-:Y:S05]  /*16930*/  BSYNC B1 ;  /* 0x0000000000017941 */ /* 0x000fea0003800000 */
.L_x_190:
        /* <DEDUP_REMOVED lines=13> */
.L_x_193:
[----:B------:R-:W-:Y:S05]  /*16a10*/  BSYNC B1 ;  /* 0x0000000000017941 */ /* 0x000fea0003800000 */
.L_x_192:
        /* <DEDUP_REMOVED lines=13> */
.L_x_195:
[----:B------:R-:W-:Y:S05]  /*16af0*/  BSYNC B1 ;  /* 0x0000000000017941 */ /* 0x000fea0003800000 */
.L_x_194:
        /* <DEDUP_REMOVED lines=13> */
.L_x_197:
[----:B------:R-:W-:Y:S05]  /*16bd0*/  BSYNC B1 ;  /* 0x0000000000017941 */ /* 0x000fea0003800000 */
.L_x_196:
        /* <DEDUP_REMOVED lines=13> */
.L_x_199:
[----:B------:R-:W-:Y:S05]  /*16cb0*/  BSYNC B1 ;  /* 0x0000000000017941 */ /* 0x000fea0003800000 */
.L_x_198:
        /* <DEDUP_REMOVED lines=13> */
.L_x_201:
[----:B------:R-:W-:Y:S05]  /*16d90*/  BSYNC B1 ;  /* 0x0000000000017941 */ /* 0x000fea0003800000 */
.L_x_200:
        /* <DEDUP_REMOVED lines=13> */
.L_x_203:
[----:B------:R-:W-:Y:S05]  /*16e70*/  BSYNC B1 ;  /* 0x0000000000017941 */ /* 0x000fea0003800000 */
.L_x_202:
        /* <DEDUP_REMOVED lines=13> */
.L_x_205:
[----:B------:R-:W-:Y:S05]  /*16f50*/  BSYNC B1 ;  /* 0x0000000000017941 */ /* 0x000fea0003800000 */
.L_x_204:
        /* <DEDUP_REMOVED lines=13> */
.L_x_207:
[----:B------:R-:W-:Y:S05]  /*17030*/  BSYNC B1 ;  /* 0x0000000000017941 */ /* 0x000fea0003800000 */
.L_x_206:
        /* <DEDUP_REMOVED lines=13> */
.L_x_209:
[----:B------:R-:W-:Y:S05]  /*17110*/  BSYNC B1 ;  /* 0x0000000000017941 */ /* 0x000fea0003800000 */
.L_x_208:
        /* <DEDUP_REMOVED lines=13> */
.L_x_211:
[----:B------:R-:W-:Y:S05]  /*171f0*/  BSYNC B1 ;  /* 0x0000000000017941 */ /* 0x000fea0003800000 */
.L_x_210:
        /* <DEDUP_REMOVED lines=13> */
.L_x_213:
[----:B------:R-:W-:Y:S05]  /*172d0*/  BSYNC B1 ;  /* 0x0000000000017941 */ /* 0x000fea0003800000 */
.L_x_212:
        /* <DEDUP_REMOVED lines=13> */
.L_x_215:
[----:B------:R-:W-:Y:S05]  /*173b0*/  BSYNC B1 ;  /* 0x0000000000017941 */ /* 0x000fea0003800000 */
.L_x_214:
        /* <DEDUP_REMOVED lines=13> */
.L_x_217:
[----:B------:R-:W-:Y:S05]  /*17490*/  BSYNC B1 ;  /* 0x0000000000017941 */ /* 0x000fea0003800000 */
.L_x_216:
        /* <DEDUP_REMOVED lines=13> */
.L_x_219:
[----:B------:R-:W-:Y:S05]  /*17570*/  BSYNC B1 ;  /* 0x0000000000017941 */ /* 0x000fea0003800000 */
.L_x_218:
        /* <DEDUP_REMOVED lines=13> */
.L_x_221:
[----:B------:R-:W-:Y:S05]  /*17650*/  BSYNC B1 ;  /* 0x0000000000017941 */ /* 0x000fea0003800000 */
.L_x_220:
        /* <DEDUP_REMOVED lines=13> */
.L_x_223:
[----:B------:R-:W-:Y:S05]  /*17730*/  BSYNC B1 ;  /* 0x0000000000017941 */ /* 0x000fea0003800000 */
.L_x_222:
        /* <DEDUP_REMOVED lines=13> */
.L_x_225:
[----:B------:R-:W-:Y:S05]  /*17810*/  BSYNC B1 ;  /* 0x0000000000017941 */ /* 0x000fea0003800000 */
.L_x_224:
        /* <DEDUP_REMOVED lines=13> */
.L_x_227:
[----:B------:R-:W-:Y:S05]  /*178f0*/  BSYNC B1 ;  /* 0x0000000000017941 */ /* 0x000fea0003800000 */
.L_x_226:
        /* <DEDUP_REMOVED lines=13> */
.L_x_229:
[----:B------:R-:W-:Y:S05]  /*179d0*/  BSYNC B1 ;  /* 0x0000000000017941 */ /* 0x000fea0003800000 */
.L_x_228:
        /* <DEDUP_REMOVED lines=13> */
.L_x_231:
[----:B------:R-:W-:Y:S05]  /*17ab0*/  BSYNC B1 ;  /* 0x0000000000017941 */ /* 0x000fea0003800000 */
.L_x_230:
        /* <DEDUP_REMOVED lines=13> */
.L_x_233:
[----:B------:R-:W-:Y:S05]  /*17b90*/  BSYNC B1 ;  /* 0x0000000000017941 */ /* 0x000fea0003800000 */
.L_x_232:
        /* <DEDUP_REMOVED lines=13> */
.L_x_235:
[----:B------:R-:W-:Y:S05]  /*17c70*/  BSYNC B1 ;  /* 0x0000000000017941 */ /* 0x000fea0003800000 */
.L_x_234:
        /* <DEDUP_REMOVED lines=13> */
.L_x_237:
[----:B------:R-:W-:Y:S05]  /*17d50*/  BSYNC B1 ;  /* 0x0000000000017941 */ /* 0x000fea0003800000 */
.L_x_236:
        /* <DEDUP_REMOVED lines=13> */
.L_x_239:
[----:B------:R-:W-:Y:S05]  /*17e30*/  BSYNC B1 ;  /* 0x0000000000017941 */ /* 0x000fea0003800000 */
.L_x_238:
        /* <DEDUP_REMOVED lines=13> */
.L_x_241:
[----:B------:R-:W-:Y:S05]  /*17f10*/  BSYNC B1 ;  /* 0x0000000000017941 */ /* 0x000fea0003800000 */
.L_x_240:
        /* <DEDUP_REMOVED lines=13> */
.L_x_243:
[----:B------:R-:W-:Y:S05]  /*17ff0*/  BSYNC B1 ;  /* 0x0000000000017941 */ /* 0x000fea0003800000 */
.L_x_242:
        /* <DEDUP_REMOVED lines=13> */
.L_x_245:
[----:B------:R-:W-:Y:S05]  /*180d0*/  BSYNC B1 ;  /* 0x0000000000017941 */ /* 0x000fea0003800000 */
.L_x_244:
        /* <DEDUP_REMOVED lines=13> */
.L_x_247:
[----:B------:R-:W-:Y:S05]  /*181b0*/  BSYNC B1 ;  /* 0x0000000000017941 */ /* 0x000fea0003800000 */
.L_x_246:
        /* <DEDUP_REMOVED lines=13> */
.L_x_249:
[----:B------:R-:W-:Y:S05]  /*18290*/  BSYNC B1 ;  /* 0x0000000000017941 */ /* 0x000fea0003800000 */
.L_x_248:
        /* <DEDUP_REMOVED lines=13> */
.L_x_251:
[----:B------:R-:W-:Y:S05]  /*18370*/  BSYNC B1 ;  /* 0x0000000000017941 */ /* 0x000fea0003800000 */
.L_x_250:
        /* <DEDUP_REMOVED lines=13> */
.L_x_253:
[----:B------:R-:W-:Y:S05]  /*18450*/  BSYNC B1 ;  /* 0x0000000000017941 */ /* 0x000fea0003800000 */
.L_x_252:
        /* <DEDUP_REMOVED lines=13> */
.L_x_255:
[----:B------:R-:W-:Y:S05]  /*18530*/  BSYNC B1 ;  /* 0x0000000000017941 */ /* 0x000fea0003800000 */
.L_x_254:
        /* <DEDUP_REMOVED lines=13> */
.L_x_257:
[----:B------:R-:W-:Y:S05]  /*18610*/  BSYNC B1 ;  /* 0x0000000000017941 */ /* 0x000fea0003800000 */
.L_x_256:
        /* <DEDUP_REMOVED lines=13> */
.L_x_259:
[----:B------:R-:W-:Y:S05]  /*186f0*/  BSYNC B1 ;  /* 0x0000000000017941 */ /* 0x000fea0003800000 */
.L_x_258:
        /* <DEDUP_REMOVED lines=13> */
.L_x_261:
[----:B------:R-:W-:Y:S05]  /*187d0*/  BSYNC B1 ;  /* 0x0000000000017941 */ /* 0x000fea0003800000 */
.L_x_260:
        /* <DEDUP_REMOVED lines=13> */
.L_x_263:
[----:B------:R-:W-:Y:S05]  /*188b0*/  BSYNC B1 ;  /* 0x0000000000017941 */ /* 0x000fea0003800000 */
.L_x_262:
        /* <DEDUP_REMOVED lines=13> */
.L_x_265:
[----:B------:R-:W-:Y:S05]  /*18990*/  BSYNC B1 ;  /* 0x0000000000017941 */ /* 0x000fea0003800000 */
.L_x_264:
        /* <DEDUP_REMOVED lines=13> */
.L_x_267:
[----:B------:R-:W-:Y:S05]  /*18a70*/  BSYNC B1 ;  /* 0x0000000000017941 */ /* 0x000fea0003800000 */
.L_x_266:
        /* <DEDUP_REMOVED lines=13> */
.L_x_269:
[----:B------:R-:W-:Y:S05]  /*18b50*/  BSYNC B1 ;  /* 0x0000000000017941 */ /* 0x000fea0003800000 */
.L_x_268:
        /* <DEDUP_REMOVED lines=13> */
.L_x_271:
[----:B------:R-:W-:Y:S05]  /*18c30*/  BSYNC B1 ;  /* 0x0000000000017941 */ /* 0x000fea0003800000 */
.L_x_270:
        /* <DEDUP_REMOVED lines=13> */
.L_x_273:
[----:B------:R-:W-:Y:S05]  /*18d10*/  BSYNC B1 ;  /* 0x0000000000017941 */ /* 0x000fea0003800000 */
.L_x_272:
        /* <DEDUP_REMOVED lines=13> */
.L_x_275:
[----:B------:R-:W-:Y:S05]  /*18df0*/  BSYNC B1 ;  /* 0x0000000000017941 */ /* 0x000fea0003800000 */
.L_x_274:
        /* <DEDUP_REMOVED lines=13> */
.L_x_277:
[----:B------:R-:W-:Y:S05]  /*18ed0*/  BSYNC B1 ;  /* 0x0000000000017941 */ /* 0x000fea0003800000 */
.L_x_276:
        /* <DEDUP_REMOVED lines=13> */
.L_x_279:
[----:B------:R-:W-:Y:S05]  /*18fb0*/  BSYNC B1 ;  /* 0x0000000000017941 */ /* 0x000fea0003800000 */
.L_x_278:
        /* <DEDUP_REMOVED lines=13> */
.L_x_281:
[----:B------:R-:W-:Y:S05]  /*19090*/  BSYNC B1 ;  /* 0x0000000000017941 */ /* 0x000fea0003800000 */
.L_x_280:
        /* <DEDUP_REMOVED lines=13> */
.L_x_283:
[----:B------:R-:W-:Y:S05]  /*19170*/  BSYNC B1 ;  /* 0x0000000000017941 */ /* 0x000fea0003800000 */
.L_x_282:
        /* <DEDUP_REMOVED lines=13> */
.L_x_285:
[----:B------:R-:W-:Y:S05]  /*19250*/  BSYNC B1 ;  /* 0x0000000000017941 */ /* 0x000fea0003800000 */
.L_x_284:
        /* <DEDUP_REMOVED lines=13> */
.L_x_287:
[----:B------:R-:W-:Y:S05]  /*19330*/  BSYNC B1 ;  /* 0x0000000000017941 */ /* 0x000fea0003800000 */
.L_x_286:
        /* <DEDUP_REMOVED lines=13> */
.L_x_289:
[----:B------:R-:W-:Y:S05]  /*19410*/  BSYNC B1 ;  /* 0x0000000000017941 */ /* 0x000fea0003800000 */
.L_x_288:
[----:B--2---:R-:W2:Y:S01]  /*19420*/  LDL.LU R153, [R1+0x1f4] ;  /* 0x0001f40001997983 */ /* 0x004ea20000300800 */
[----:B-----5:R-:W-:Y:S01]  /*19430*/  LOP3.LUT R152, R152, 0xff, RZ, 0xc0, !PT ;  /* 0x000000ff98987812 */ /* 0x020fe200078ec0ff */
[----:B------:R-:W-:Y:S01]  /*19440*/  BSSY B1, `(.L_x_290) ;  /* 0x000000b000017945 */ /* 0x000fe20003800000 */
[----:B------:R-:W-:Y:S02]  /*19450*/  ISETP.LT.OR P2, PT, R0, 0xf9, !P1 ;  /* 0x000000f90000780c */ /* 0x000fe40004f41670 */
[----:B------:R-:W-:Y:S02]  /*19460*/  F2FP.F16.E4M3.UNPACK_B R152, R152 ;  /* 0x00000098ff98723e */ /* 0x000fe400020006ff */
[----:B01-34-:R-:W-:-:S03]  /*19470*/  PRMT R14, RZ, 0x7610, R14 ;  /* 0x00007610ff0e7816 */ /* 0x01bfc6000000000e */
[----:B------:R-:W-:-:S05]  /*19480*/  HADD2.F32 R15, -RZ, R152.H0_H0 ;  /* 0x20000098ff0f7230 */ /* 0x000fca0000004100 */
[----:B------:R-:W-:-:S04]  /*19490*/  FMUL R15, R15, R16 ;  /* 0x000000100f0f7220 */ /* 0x000fc80000400000 */
[----:B--2---:R-:W-:-:S05]  /*194a0*/  FFMA R15, R153, R2, R15 ;  /* 0x00000002990f7223 */ /* 0x004fca000000000f */
[----:B------:R-:W-:-:S05]  /*194b0*/  F2FP.SATFINITE.E4M3.F32.PACK_AB_MERGE_C R15, RZ, R15, RZ ;  /* 0x0000000fff0f723e */ /* 0x000fca00048070ff */
[----:B------:R0:W-:Y:S01]  /*194c0*/  @!P0 STG.E.U8 desc[UR36][R10.64+0xf9], R15 ;  /* 0x0000f90f0a008986 */ /* 0x0001e2000c101124 */
[----:B------:R-:W-:Y:S05]  /*194d0*/  @P2 BRA `(.L_x_291) ;  /* 0x0000000000042947 */ /* 0x000fea0003800000 */
[----:B------:R1:W5:Y:S02]  /*194e0*/  LDG.E.U8 R14, desc[UR36][R12.64+0xf8] ;  /* 0x0000f8240c0e7981 */ /* 0x000364000c1e1100 */
.L_x_291:
[----:B------:R-:W-:Y:S05]  /*194f0*/  BSYNC B1 ;  /* 0x0000000000017941 */ /* 0x000fea0003800000 */
.L_x_290:
[----:B0-----:R-:W2:Y:S01]  /*19500*/  LDL.LU R15, [R1+0x1f8] ;  /* 0x0001f800010f7983 */ /* 0x001ea20000300800 */
[----:B-----5:R-:W-:Y:S01]  /*19510*/  LOP3.LUT R14, R14, 0xff, RZ, 0xc0, !PT ;  /* 0x000000ff0e0e7812 */ /* 0x020fe200078ec0ff */
[----:B------:R-:W-:Y:S01]  /*19520*/  BSSY B1, `(.L_x_292) ;  /* 0x000000b000017945 */ /* 0x000fe20003800000 */
[----:B------:R-:W-:Y:S02]  /*19530*/  ISETP.LT.OR P1, PT, R0, 0xfa, !P1 ;  /* 0x000000fa0000780c */ /* 0x000fe40004f21670 */
[----:B------:R-:W-:Y:S02]  /*19540*/  F2FP.F16.E4M3.UNPACK_B R14, R14 ;  /* 0x0000000eff0e723e */ /* 0x000fe400020006ff */
[----:B------:R-:W-:-:S03]  /*19550*/  PRMT R10, RZ, 0x7610, R10 ;  /* 0x00007610ff0a7816 */ /* 0x000fc6000000000a */
[----:B------:R-:W-:-:S05]  /*19560*/  HADD2.F32 R11, -RZ, R14.H0_H0 ;  /* 0x2000000eff0b7230 */ /* 0x000fca0000004100 */
[----:B------:R-:W-:-:S04]  /*19570*/  FMUL R11, R11, R16 ;  /* 0x000000100b0b7220 */ /* 0x000fc80000400000 */
[----:B--2---:R-:W-:-:S05]  /*19580*/  FFMA R11, R15, R2, R11 ;  /* 0x000000020f0b7223 */ /* 0x004fca000000000b */
[----:B------:R-:W-:-:S05]  /*19590*/  F2FP.SATFINITE.E4M3.F32.PACK_AB_MERGE_C R11, RZ, R11, RZ ;  /* 0x0000000bff0b723e */ /* 0x000fca00048070ff */
[----:B------:R0:W-:Y:S01]  /*195a0*/  @!P2 STG.E.U8 desc[UR36][R8.64+0xf8], R11 ;  /* 0x0000f80b0800a986 */ /* 0x0001e2000c101124 */
[----:B------:R-:W-:Y:S05]  /*195b0*/  @P1 BRA `(.L_x_293) ;  /* 0x0000000000041947 */ /* 0x000fea0003800000 */
[----:B------:R2:W5:Y:S02]  /*195c0*/  LDG.E.U8 R10, desc[UR36][R12.64+0xf9] ;  /* 0x0000f9240c0a7981 */ /* 0x000564000c1e1100 */
.L_x_293:
[----:B------:R-:W-:Y:S05]  /*195d0*/  BSYNC B1 ;  /* 0x0000000000017941 */ /* 0x000fea0003800000 */
.L_x_292:
[----:B------:R-:W3:Y:S01]  /*195e0*/  LDL.LU R14, [R1+0x1fc] ;  /* 0x0001fc00010e7983 */ /* 0x000ee20000300800 */
[----:B-----5:R-:W-:Y:S01]  /*195f0*/  LOP3.LUT R10, R10, 0xff, RZ, 0xc0, !PT ;  /* 0x000000ff0a0a7812 */ /* 0x020fe200078ec0ff */
[----:B------:R-:W-:Y:S01]  /*19600*/  BSSY B1, `(.L_x_294) ;  /* 0x0000013000017945 */ /* 0x000fe20003800000 */
[----:B------:R-:W-:Y:S02]  /*19610*/  IADD3 R15, P0, R17, 0x80, RZ ;  /* 0x00000080110f7810 */ /* 0x000fe40007f1e0ff */
[----:B------:R-:W-:-:S03]  /*19620*/  F2FP.F16.E4M3.UNPACK_B R10, R10 ;  /* 0x0000000aff0a723e */ /* 0x000fc600020006ff */
[----:B------:R-:W-:Y:S01]  /*19630*/  IMAD.X R153, RZ, RZ, UR9, P0 ;  /* 0x00000009ff997e24 */ /* 0x000fe200080e06ff */
[----:B------:R-:W-:Y:S01]  /*19640*/  ISETP.GE.AND P0, PT, R3, 0x81, PT ;  /* 0x000000810300780c */ /* 0x000fe20003f06270 */
[----:B0-----:R-:W-:Y:S02]  /*19650*/  HADD2.F32 R11, -RZ, R10.H0_H0 ;  /* 0x2000000aff0b7230 */ /* 0x001fe40000004100 */
[----:B-12---:R-:W-:Y:S01]  /*19660*/  IMAD R12, R153, R18, RZ ;  /* 0x00000012990c7224 */ /* 0x006fe200078e02ff */
[----:B------:R-:W-:Y:S02]  /*19670*/  ISETP.LT.OR P3, PT, R0, 0x1, !P0 ;  /* 0x000000010000780c */ /* 0x000fe40004761670 */
[----:B------:R-:W-:Y:S01]  /*19680*/  FMUL R13, R11, R16 ;  /* 0x000000100b0d7220 */ /* 0x000fe20000400000 */
[----:B------:R-:W-:-:S04]  /*19690*/  IMAD.WIDE.U32 R10, R15, R18, R22 ;  /* 0x000000120f0a7225 */ /* 0x000fc800078e0016 */
[----:B------:R-:W-:Y:S01]  /*196a0*/  IMAD R12, R15, R19, R12 ;  /* 0x000000130f0c7224 */ /* 0x000fe200078e020c */
[----:B------:R-:W-:-:S04]  /*196b0*/  IADD3 R10, P2, R10, R20, RZ ;  /* 0x000000140a0a7210 */ /* 0x000fc80007f5e0ff */
[--C-:B------:R-:W-:Y:S02]  /*196c0*/  IADD3.X R11, R21, R11, R12.reuse, P2, !PT ;  /* 0x0000000b150b7210 */ /* 0x100fe400017fe40c */
[----:B------:R-:W-:Y:S01]  /*196d0*/  PRMT R12, RZ, 0x7610, R12 ;  /* 0x00007610ff0c7816 */ /* 0x000fe2000000000c */
[----:B---3--:R-:W-:-:S05]  /*196e0*/  FFMA R13, R14, R2, R13 ;  /* 0x000000020e0d7223 */ /* 0x008fca000000000d */
[----:B------:R-:W-:-:S05]  /*196f0*/  F2FP.SATFINITE.E4M3.F32.PACK_AB_MERGE_C R13, RZ, R13, RZ ;  /* 0x0000000dff0d723e */ /* 0x000fca00048070ff */
[----:B------:R0:W-:Y:S01]  /*19700*/  @!P1 STG.E.U8 desc[UR36][R8.64+0xf9], R13 ;  /* 0x0000f90d08009986 */ /* 0x0001e2000c101124 */
[----:B------:R-:W-:Y:S05]  /*19710*/  @P3 BRA `(.L_x_295) ;  /* 0x0000000000043947 */ /* 0x000fea0003800000 */
[----:B------:R1:W5:Y:S02]  /*19720*/  LDG.E.U8 R12, desc[UR36][R10.64] ;  /* 0x000000240a0c7981 */ /* 0x000364000c1e1100 */
.L_x_295:
[----:B------:R-:W-:Y:S05]  /*19730*/  BSYNC B1 ;  /* 0x0000000000017941 */ /* 0x000fea0003800000 */
.L_x_294:
[----:B-----5:R-:W-:Y:S01]  /*19740*/  LOP3.LUT R12, R12, 0xff, RZ, 0xc0, !PT ;  /* 0x000000ff0c0c7812 */ /* 0x020fe200078ec0ff */
[----:B------:R-:W-:Y:S01]  /*19750*/  BSSY B1, `(.L_x_296) ;  /* 0x000000b000017945 */ /* 0x000fe20003800000 */
[----:B------:R-:W-:Y:S02]  /*19760*/  ISETP.LT.OR P4, PT, R0, 0x2, !P0 ;  /* 0x000000020000780c */ /* 0x000fe40004781670 */
[----:B------:R-:W-:Y:S02]  /*19770*/  F2FP.F16.E4M3.UNPACK_B R12, R12 ;  /* 0x0000000cff0c723e */ /* 0x000fe400020006ff */
[----:B0-----:R-:W-:-:S03]  /*19780*/  PRMT R8, RZ, 0x7610, R8 ;  /* 0x00007610ff087816 */ /* 0x001fc60000000008 */
[----:B------:R-:W-:-:S05]  /*19790*/  HADD2.F32 R9, -RZ, R12.H0_H0 ;  /* 0x2000000cff097230 */ /* 0x000fca0000004100 */
[----:B------:R-:W-:-:S04]  /*197a0*/  FMUL R9, R9, R16 ;  /* 0x0000001009097220 */ /* 0x000fc80000400000 */
[----:B------:R-:W-:-:S05]  /*197b0*/  FFMA R9, R24, R2, R9 ;  /* 0x0000000218097223 */ /* 0x000fca0000000009 */
[----:B------:R-:W-:-:S05]  /*197c0*/  F2FP.SATFINITE.E4M3.F32.PACK_AB_MERGE_C R9, RZ, R9, RZ ;  /* 0x00000009ff09723e */ /* 0x000fca00048070ff */
[----:B------:R0:W-:Y:S01]  /*197d0*/  @!P3 STG.E.U8 desc[UR36][R6.64], R9 ;  /* 0x000000090600b986 */ /* 0x0001e2000c101124 */
[----:B------:R-:W-:Y:S05]  /*197e0*/  @P4 BRA `(.L_x_297) ;  /* 0x0000000000044947 */ /* 0x000fea0003800000 */
[----:B------:R2:W5:Y:S02]  /*197f0*/  LDG.E.U8 R8, desc[UR36][R10.64+0x1] ;  /* 0x000001240a087981 */ /* 0x000564000c1e1100 */
.L_x_297:
[----:B------:R-:W-:Y:S05]  /*19800*/  BSYNC B1 ;  /* 0x0000000000017941 */ /* 0x000fea0003800000 */
.L_x_296:
[----:B-----5:R-:W-:Y:S01]  /*19810*/  LOP3.LUT R8, R8, 0xff, RZ, 0xc0, !PT ;  /* 0x000000ff08087812 */ /* 0x020fe200078ec0ff */
[----:B------:R-:W-:Y:S01]  /*19820*/  BSSY B1, `(.L_x_298) ;  /* 0x0000013000017945 */ /* 0x000fe20003800000 */
[----:B------:R-:W-:Y:S02]  /*19830*/  IADD3 R17, P1, R17, 0x88, RZ ;  /* 0x0000008811117810 */ /* 0x000fe40007f3e0ff */
[----:B------:R-:W-:-:S03]  /*19840*/  F2FP.F16.E4M3.UNPACK_B R8, R8 ;  /* 0x00000008ff08723e */ /* 0x000fc600020006ff */
[----:B------:R-:W-:Y:S01]  /*19850*/  IMAD.X R13, RZ, RZ, UR9, P1 ;  /* 0x00000009ff0d7e24 */ /* 0x000fe200088e06ff */
[----:B------:R-:W-:Y:S01]  /*19860*/  ISETP.GE.AND P1, PT, R3, 0x89, PT ;  /* 0x000000890300780c */ /* 0x000fe20003f26270 */
[----:B0-----:R-:W-:Y:S01]  /*19870*/  HADD2.F32 R9, -RZ, R8.H0_H0 ;  /* 0x20000008ff097230 */ /* 0x001fe20000004100 */
[----:B------:R-:W-:Y:S01]  /*19880*/  PRMT R3, RZ, 0x7610, R3 ;  /* 0x00007610ff037816 */ /* 0x000fe20000000003 */
[-C--:B------:R-:W-:Y:S01]  /*19890*/  IMAD R12, R13, R18.reuse, RZ ;  /* 0x000000120d0c7224 */ /* 0x080fe200078e02ff */
[----:B------:R-:W-:Y:S01]  /*198a0*/  ISETP.LT.OR P3, PT, R0, 0x1, !P1 ;  /* 0x000000010000780c */ /* 0x000fe20004f61670 */
[----:B------:R-:W-:-:S04]  /*198b0*/  IMAD.WIDE.U32 R22, R17, R18, R22 ;  /* 0x0000001211167225 */ /* 0x000fc800078e0016 */
[----:B------:R-:W-:Y:S01]  /*198c0*/  FMUL R8, R9, R16 ;  /* 0x0000001009087220 */ /* 0x000fe20000400000 */
[----:B------:R-:W-:-:S03]  /*198d0*/  IMAD R12, R17, R19, R12 ;  /* 0x00000013110c7224 */ /* 0x000fc600078e020c */
[----:B------:R-:W-:Y:S01]  /*198e0*/  FFMA R8, R25, R2, R8 ;  /* 0x0000000219087223 */ /* 0x000fe20000000008 */
[----:B------:R-:W-:-:S04]  /*198f0*/  IADD3 R20, P2, R22, R20, RZ ;  /* 0x0000001416147210 */ /* 0x000fc80007f5e0ff */
[----:B------:R-:W-:Y:S02]  /*19900*/  F2FP.SATFINITE.E4M3.F32.PACK_AB_MERGE_C R9, RZ, R8, RZ ;  /* 0x00000008ff09723e */ /* 0x000fe400048070ff */
[----:B------:R-:W-:-:S03]  /*19910*/  IADD3.X R21, R21, R23, R12, P2, !PT ;  /* 0x0000001715157210 */ /* 0x000fc600017fe40c */
[----:B------:R0:W-:Y:S01]  /*19920*/  @!P4 STG.E.U8 desc[UR36][R6.64+0x1], R9 ;  /* 0x000001090600c986 */ /* 0x0001e2000c101124 */
[----:B------:R-:W-:Y:S05]  /*19930*/  @P3 BRA `(.L_x_299) ;  /* 0x0000000000043947 */ /* 0x000fea0003800000 */
[----:B------:R3:W5:Y:S02]  /*19940*/  LDG.E.U8 R3, desc[UR36][R20.64] ;  /* 0x0000002414037981 */ /* 0x000764000c1e1100 */
.L_x_299:
[----:B------:R-:W-:Y:S05]  /*19950*/  BSYNC B1 ;  /* 0x0000000000017941 */ /* 0x000fea0003800000 */
.L_x_298:
[----:B-----5:R-:W-:Y:S01]  /*19960*/  LOP3.LUT R3, R3, 0xff, RZ, 0xc0, !PT ;  /* 0x000000ff03037812 */ /* 0x020fe200078ec0ff */
[----:B------:R-:W-:Y:S01]  /*19970*/  BSSY B1, `(.L_x_300) ;  /* 0x000000b000017945 */ /* 0x000fe20003800000 */
[----:B------:R-:W-:Y:S02]  /*19980*/  ISETP.LT.OR P2, PT, R0, 0x2, !P1 ;  /* 0x000000020000780c */ /* 0x000fe40004f41670 */
[----:B------:R-:W-:-:S05]  /*19990*/  F2FP.F16.E4M3.UNPACK_B R3, R3 ;  /* 0x00000003ff03723e */ /* 0x000fca00020006ff */
[----:B------:R-:W-:-:S05]  /*199a0*/  HADD2.F32 R3, -RZ, R3.H0_H0 ;  /* 0x20000003ff037230 */ /* 0x000fca0000004100 */
[----:B------:R-:W-:-:S04]  /*199b0*/  FMUL R3, R3, R16 ;  /* 0x0000001003037220 */ /* 0x000fc80000400000 */
[----:B------:R-:W-:-:S05]  /*199c0*/  FFMA R3, R26, R2, R3 ;  /* 0x000000021a037223 */ /* 0x000fca0000000003 */
[----:B0-----:R-:W-:Y:S02]  /*199d0*/  F2FP.SATFINITE.E4M3.F32.PACK_AB_MERGE_C R9, RZ, R3, RZ ;  /* 0x00000003ff09723e */ /* 0x001fe400048070ff */
[----:B------:R-:W-:-:S03]  /*199e0*/  PRMT R3, RZ, 0x7610, R3 ;  /* 0x00007610ff037816 */ /* 0x000fc60000000003 */
[----:B------:R0:W-:Y:S01]  /*199f0*/  @!P3 STG.E.U8 desc[UR36][R4.64], R9 ;  /* 0x000000090400b986 */ /* 0x0001e2000c101124 */
[----:B------:R-:W-:Y:S05]  /*19a00*/  @P2 BRA `(.L_x_301) ;  /* 0x0000000000042947 */ /* 0x000fea0003800000 */
[----:B------:R4:W5:Y:S02]  /*19a10*/  LDG.E.U8 R3, desc[UR36][R20.64+0x1] ;  /* 0x0000012414037981 */ /* 0x000964000c1e1100 */
.L_x_301:
[----:B------:R-:W-:Y:S05]  /*19a20*/  BSYNC B1 ;  /* 0x0000000000017941 */ /* 0x000fea0003800000 */
.L_x_300:
[----:B-----5:R-:W-:Y:S01]  /*19a30*/  LOP3.LUT R3, R3, 0xff, RZ, 0xc0, !PT ;  /* 0x000000ff03037812 */ /* 0x020fe200078ec0ff */
[----:B------:R-:W-:Y:S01]  /*19a40*/  BSSY B1, `(.L_x_302) ;  /* 0x000000b000017945 */ /* 0x000fe20003800000 */
[----:B------:R-:W-:Y:S02]  /*19a50*/  ISETP.LT.OR P3, PT, R0, 0x9, !P0 ;  /* 0x000000090000780c */ /* 0x000fe40004761670 */
[----:B------:R-:W-:-:S05]  /*19a60*/  F2FP.F16.E4M3.UNPACK_B R3, R3 ;  /* 0x00000003ff03723e */ /* 0x000fca00020006ff */
[----:B------:R-:W-:-:S05]  /*19a70*/  HADD2.F32 R3, -RZ, R3.H0_H0 ;  /* 0x20000003ff037230 */ /* 0x000fca0000004100 */
[----:B------:R-:W-:Y:S01]  /*19a80*/  FMUL R8, R3, R16 ;  /* 0x0000001003087220 */ /* 0x000fe20000400000 */
[----:B------:R-:W-:-:S03]  /*19a90*/  PRMT R3, RZ, 0x7610, R3 ;  /* 0x00007610ff037816 */ /* 0x000fc60000000003 */
[----:B------:R-:W-:-:S05]  /*19aa0*/  FFMA R8, R27, R2, R8 ;  /* 0x000000021b087223 */ /* 0x000fca0000000008 */
[----:B0-----:R-:W-:-:S05]  /*19ab0*/  F2FP.SATFINITE.E4M3.F32.PACK_AB_MERGE_C R9, RZ, R8, RZ ;  /* 0x00000008ff09723e */ /* 0x001fca00048070ff */
[----:B------:R0:W-:Y:S01]  /*19ac0*/  @!P2 STG.E.U8 desc[UR36][R4.64+0x1], R9 ;  /* 0x000001090400a986 */ /* 0x0001e2000c101124 */
[----:B------:R-:W-:Y:S05]  /*19ad0*/  @P3 BRA `(.L_x_303) ;  /* 0x0000000000043947 */ /* 0x000fea0003800000 */
[----:B------:R0:W5:Y:S02]  /*19ae0*/  LDG.E.U8 R3, desc[UR36][R10.64+0x8] ;  /* 0x000008240a037981 */ /* 0x000164000c1e1100 */
.L_x_303:
[----:B------:R-:W-:Y:S05]  /*19af0*/  BSYNC B1 ;  /* 0x0000000000017941 */ /* 0x000fea0003800000 */
.L_x_302:
        /* <DEDUP_REMOVED lines=12> */
.L_x_305:
[----:B------:R-:W-:Y:S05]  /*19bc0*/  BSYNC B1 ;  /* 0x0000000000017941 */ /* 0x000fea0003800000 */
.L_x_304:
        /* <DEDUP_REMOVED lines=12> */
.L_x_307:
[----:B------:R-:W-:Y:S05]  /*19c90*/  BSYNC B1 ;  /* 0x0000000000017941 */ /* 0x000fea0003800000 */
.L_x_306:
        /* <DEDUP_REMOVED lines=12> */
.L_x_309:
[----:B------:R-:W-:Y:S05]  /*19d60*/  BSYNC B1 ;  /* 0x0000000000017941 */ /* 0x000fea0003800000 */
.L_x_308:
        /* <DEDUP_REMOVED lines=12> */
.L_x_311:
[----:B------:R-:W-:Y:S05]  /*19e30*/  BSYNC B1 ;  /* 0x0000000000017941 */ /* 0x000fea0003800000 */
.L_x_310:
        /* <DEDUP_REMOVED lines=12> */
.L_x_313:
[----:B------:R-:W-:Y:S05]  /*19f00*/  BSYNC B1 ;  /* 0x0000000000017941 */ /* 0x000fea0003800000 */
.L_x_312:
        /* <DEDUP_REMOVED lines=12> */
.L_x_315:
[----:B------:R-:W-:Y:S05]  /*19fd0*/  BSYNC B1 ;  /* 0x0000000000017941 */ /* 0x000fea0003800000 */
.L_x_314:
        /* <DEDUP_REMOVED lines=12> */
.L_x_317:
[----:B------:R-:W-:Y:S05]  /*1a0a0*/  BSYNC B1 ;  /* 0x0000000000017941 */ /* 0x000fea0003800000 */
.L_x_316:
        /* <DEDUP_REMOVED lines=12> */
.L_x_319:
[----:B------:R-:W-:Y:S05]  /*1a170*/  BSYNC B1 ;  /* 0x0000000000017941 */ /* 0x000fea0003800000 */
.L_x_318:
        /* <DEDUP_REMOVED lines=12> */
.L_x_321:
[----:B------:R-:W-:Y:S05]  /*1a240*/  BSYNC B1 ;  /* 0x0000000000017941 */ /* 0x000fea0003800000 */
.L_x_320:
        /* <DEDUP_REMOVED lines=12> */
.L_x_323:
[----:B------:R-:W-:Y:S05]  /*1a310*/  BSYNC B1 ;  /* 0x0000000000017941 */ /* 0x000fea0003800000 */
.L_x_322:
        /* <DEDUP_REMOVED lines=12> */
.L_x_325:
[----:B------:R-:W-:Y:S05]  /*1a3e0*/  BSYNC B1 ;  /* 0x0000000000017941 */ /* 0x000fea0003800000 */
.L_x_324:
        /* <DEDUP_REMOVED lines=12> */
.L_x_327:
[----:B------:R-:W-:Y:S05]  /*1a4b0*/  BSYNC B1 ;  /* 0x0000000000017941 */ /* 0x000fea0003800000 */
.L_x_326:
        /* <DEDUP_REMOVED lines=12> */
.L_x_329:
[----:B------:R-:W-:Y:S05]  /*1a580*/  BSYNC B1 ;  /* 0x0000000000017941 */ /* 0x000fea0003800000 */
.L_x_328:
        /* <DEDUP_REMOVED lines=12> */
.L_x_331:
[----:B------:R-:W-:Y:S05]  /*1a650*/  BSYNC B1 ;  /* 0x0000000000017941 */ /* 0x000fea0003800000 */
.L_x_330:
        /* <DEDUP_REMOVED lines=12> */
.L_x_333:
[----:B------:R-:W-:Y:S05]  /*1a720*/  BSYNC B1 ;  /* 0x0000000000017941 */ /* 0x000fea0003800000 */
.L_x_332:
        /* <DEDUP_REMOVED lines=12> */
.L_x_335:
[----:B------:R-:W-:Y:S05]  /*1a7f0*/  BSYNC B1 ;  /* 0x0000000000017941 */ /* 0x000fea0003800000 */
.L_x_334:
        /* <DEDUP_REMOVED lines=12> */
.L_x_337:
[----:B------:R-:W-:Y:S05]  /*1a8c0*/  BSYNC B1 ;  /* 0x0000000000017941 */ /* 0x000fea0003800000 */
.L_x_336:
        /* <DEDUP_REMOVED lines=12> */
.L_x_339:
[----:B------:R-:W-:Y:S05]  /*1a990*/  BSYNC B1 ;  /* 0x0000000000017941 */ /* 0x000fea0003800000 */
.L_x_338:
        /* <DEDUP_REMOVED lines=12> */
.L_x_341:
[----:B------:R-:W-:Y:S05]  /*1aa60*/  BSYNC B1 ;  /* 0x0000000000017941 */ /* 0x000fea0003800000 */
.L_x_340:
        /* <DEDUP_REMOVED lines=12> */
.L_x_343:
[----:B------:R-:W-:Y:S05]  /*1ab30*/  BSYNC B1 ;  /* 0x0000000000017941 */ /* 0x000fea0003800000 */
.L_x_342:
        /* <DEDUP_REMOVED lines=12> */
.L_x_345:
[----:B------:R-:W-:Y:S05]  /*1ac00*/  BSYNC B1 ;  /* 0x0000000000017941 */ /* 0x000fea0003800000 */
.L_x_344:
        /* <DEDUP_REMOVED lines=12> */
.L_x_347:
[----:B------:R-:W-:Y:S05]  /*1acd0*/  BSYNC B1 ;  /* 0x0000000000017941 */ /* 0x000fea0003800000 */
.L_x_346:
        /* <DEDUP_REMOVED lines=12> */
.L_x_349:
[----:B------:R-:W-:Y:S05]  /*1ada0*/  BSYNC B1 ;  /* 0x0000000000017941 */ /* 0x000fea0003800000 */
.L_x_348:
        /* <DEDUP_REMOVED lines=12> */
.L_x_351:
[----:B------:R-:W-:Y:S05]  /*1ae70*/  BSYNC B1 ;  /* 0x0000000000017941 */ /* 0x000fea0003800000 */
.L_x_350:
        /* <DEDUP_REMOVED lines=12> */
.L_x_353:
[----:B------:R-:W-:Y:S05]  /*1af40*/  BSYNC B1 ;  /* 0x0000000000017941 */ /* 0x000fea0003800000 */
.L_x_352:
        /* <DEDUP_REMOVED lines=12> */
.L_x_355:
[----:B------:R-:W-:Y:S05]  /*1b010*/  BSYNC B1 ;  /* 0x0000000000017941 */ /* 0x000fea0003800000 */
.L_x_354:
        /* <DEDUP_REMOVED lines=12> */
.L_x_357:
[----:B------:R-:W-:Y:S05]  /*1b0e0*/  BSYNC B1 ;  /* 0x0000000000017941 */ /* 0x000fea0003800000 */
.L_x_356:
        /* <DEDUP_REMOVED lines=12> */
.L_x_359:
[----:B------:R-:W-:Y:S05]  /*1b1b0*/  BSYNC B1 ;  /* 0x0000000000017941 */ /* 0x000fea0003800000 */
.L_x_358:
        /* <DEDUP_REMOVED lines=12> */
.L_x_361:
[----:B------:R-:W-:Y:S05]  /*1b280*/  BSYNC B1 ;  /* 0x0000000000017941 */ /* 0x000fea0003800000 */
.L_x_360:
        /* <DEDUP_REMOVED lines=12> */
.L_x_363:
[----:B------:R-:W-:Y:S05]  /*1b350*/  BSYNC B1 ;  /* 0x0000000000017941 */ /* 0x000fea0003800000 */
.L_x_362:
        /* <DEDUP_REMOVED lines=12> */
.L_x_365:
[----:B------:R-:W-:Y:S05]  /*1b420*/  BSYNC B1 ;  /* 0x0000000000017941 */ /* 0x000fea0003800000 */
.L_x_364:
        /* <DEDUP_REMOVED lines=12> */
.L_x_367:
[----:B------:R-:W-:Y:S05]  /*1b4f0*/  BSYNC B1 ;  /* 0x0000000000017941 */ /* 0x000fea0003800000 */
.L_x_366:
        /* <DEDUP_REMOVED lines=12> */
.L_x_369:
[----:B------:R-:W-:Y:S05]  /*1b5c0*/  BSYNC B1 ;  /* 0x0000000000017941 */ /* 0x000fea0003800000 */
.L_x_368:
        /* <DEDUP_REMOVED lines=12> */
.L_x_371:
[----:B------:R-:W-:Y:S05]  /*1b690*/  BSYNC B1 ;  /* 0x0000000000017941 */ /* 0x000fea0003800000 */
.L_x_370:
        /* <DEDUP_REMOVED lines=12> */
.L_x_373:
[----:B------:R-:W-:Y:S05]  /*1b760*/  BSYNC B1 ;  /* 0x0000000000017941 */ /* 0x000fea0003800000 */
.L_x_372:
        /* <DEDUP_REMOVED lines=12> */
.L_x_375:
[----:B------:R-:W-:Y:S05]  /*1b830*/  BSYNC B1 ;  /* 0x0000000000017941 */ /* 0x000fea0003800000 */
.L_x_374:
        /* <DEDUP_REMOVED lines=12> */
.L_x_377:
[----:B------:R-:W-:Y:S05]  /*1b900*/  BSYNC B1 ;  /* 0x0000000000017941 */ /* 0x000fea0003800000 */
.L_x_376:
        /* <DEDUP_REMOVED lines=12> */
.L_x_379:
[----:B------:R-:W-:Y:S05]  /*1b9d0*/  BSYNC B1 ;  /* 0x0000000000017941 */ /* 0x000fea0003800000 */
.L_x_378:
        /* <DEDUP_REMOVED lines=12> */
.L_x_381:
[----:B------:R-:W-:Y:S05]  /*1baa0*/  BSYNC B1 ;  /* 0x0000000000017941 */ /* 0x000fea0003800000 */
.L_x_380:
        /* <DEDUP_REMOVED lines=12> */
.L_x_383:
[----:B------:R-:W-:Y:S05]  /*1bb70*/  BSYNC B1 ;  /* 0x0000000000017941 */ /* 0x000fea0003800000 */
.L_x_382:
        /* <DEDUP_REMOVED lines=12> */
.L_x_385:
[----:B------:R-:W-:Y:S05]  /*1bc40*/  BSYNC B1 ;  /* 0x0000000000017941 */ /* 0x000fea0003800000 */
.L_x_384:
        /* <DEDUP_REMOVED lines=12> */
.L_x_387:
[----:B------:R-:W-:Y:S05]  /*1bd10*/  BSYNC B1 ;  /* 0x0000000000017941 */ /* 0x000fea0003800000 */
.L_x_386:
        /* <DEDUP_REMOVED lines=12> */
.L_x_389:
[----:B------:R-:W-:Y:S05]  /*1bde0*/  BSYNC B1 ;  /* 0x0000000000017941 */ /* 0x000fea0003800000 */
.L_x_388:
        /* <DEDUP_REMOVED lines=12> */
.L_x_391:
[----:B------:R-:W-:Y:S05]  /*1beb0*/  BSYNC B1 ;  /* 0x0000000000017941 */ /* 0x000fea0003800000 */
.L_x_390:
        /* <DEDUP_REMOVED lines=12> */
.L_x_393:
[----:B------:R-:W-:Y:S05]  /*1bf80*/  BSYNC B1 ;  /* 0x0000000000017941 */ /* 0x000fea0003800000 */
.L_x_392:
        /* <DEDUP_REMOVED lines=12> */
.L_x_395:
[----:B------:R-:W-:Y:S05]  /*1c050*/  BSYNC B1 ;  /* 0x0000000000017941 */ /* 0x000fea0003800000 */
.L_x_394:
        /* <DEDUP_REMOVED lines=12> */
.L_x_397:
[----:B------:R-:W-:Y:S05]  /*1c120*/  BSYNC B1 ;  /* 0x0000000000017941 */ /* 0x000fea0003800000 */
.L_x_396:
        /* <DEDUP_REMOVED lines=12> */
.L_x_399:
[----:B------:R-:W-:Y:S05]  /*1c1f0*/  BSYNC B1 ;  /* 0x0000000000017941 */ /* 0x000fea0003800000 */
.L_x_398:
        /* <DEDUP_REMOVED lines=12> */
.L_x_401:
[----:B------:R-:W-:Y:S05]  /*1c2c0*/  BSYNC B1 ;  /* 0x0000000000017941 */ /* 0x000fea0003800000 */
.L_x_400:
        /* <DEDUP_REMOVED lines=12> */
.L_x_403:
[----:B------:R-:W-:Y:S05]  /*1c390*/  BSYNC B1 ;  /* 0x0000000000017941 */ /* 0x000fea0003800000 */
.L_x_402:
        /* <DEDUP_REMOVED lines=12> */
.L_x_405:
[----:B------:R-:W-:Y:S05]  /*1c460*/  BSYNC B1 ;  /* 0x0000000000017941 */ /* 0x000fea0003800000 */
.L_x_404:
        /* <DEDUP_REMOVED lines=12> */
.L_x_407:
[----:B------:R-:W-:Y:S05]  /*1c530*/  BSYNC B1 ;  /* 0x0000000000017941 */ /* 0x000fea0003800000 */
.L_x_406:
        /* <DEDUP_REMOVED lines=12> */
.L_x_409:
[----:B------:R-:W-:Y:S05]  /*1c600*/  BSYNC B1 ;  /* 0x0000000000017941 */ /* 0x000fea0003800000 */
.L_x_408:
        /* <DEDUP_REMOVED lines=12> */
.L_x_411:
[----:B------:R-:W-:Y:S05]  /*1c6d0*/  BSYNC B1 ;  /* 0x0000000000017941 */ /* 0x000fea0003800000 */
.L_x_410:
        /* <DEDUP_REMOVED lines=12> */
.L_x_413:
[----:B------:R-:W-:Y:S05]  /*1c7a0*/  BSYNC B1 ;  /* 0x0000000000017941 */ /* 0x000fea0003800000 */
.L_x_412:
        /* <DEDUP_REMOVED lines=12> */
.L_x_415:
[----:B------:R-:W-:Y:S05]  /*1c870*/  BSYNC B1 ;  /* 0x0000000000017941 */ /* 0x000fea0003800000 */
.L_x_414:
        /* <DEDUP_REMOVED lines=12> */
.L_x_417:
[----:B------:R-:W-:Y:S05]  /*1c940*/  BSYNC B1 ;  /* 0x0000000000017941 */ /* 0x000fea0003800000 */
.L_x_416:
        /* <DEDUP_REMOVED lines=12> */
.L_x_419:
[----:B------:R-:W-:Y:S05]  /*1ca10*/  BSYNC B1 ;  /* 0x0000000000017941 */ /* 0x000fea0003800000 */
.L_x_418:
        /* <DEDUP_REMOVED lines=12> */
.L_x_421:
[----:B------:R-:W-:Y:S05]  /*1cae0*/  BSYNC B1 ;  /* 0x0000000000017941 */ /* 0x000fea0003800000 */
.L_x_420:
        /* <DEDUP_REMOVED lines=12> */
.L_x_423:
[----:B------:R-:W-:Y:S05]  /*1cbb0*/  BSYNC B1 ;  /* 0x0000000000017941 */ /* 0x000fea0003800000 */
.L_x_422:
        /* <DEDUP_REMOVED lines=12> */
.L_x_425:
[----:B------:R-:W-:Y:S05]  /*1cc80*/  BSYNC B1 ;  /* 0x0000000000017941 */ /* 0x000fea0003800000 */
.L_x_424:
        /* <DEDUP_REMOVED lines=12> */
.L_x_427:
[----:B------:R-:W-:Y:S05]  /*1cd50*/  BSYNC B1 ;  /* 0x0000000000017941 */ /* 0x000fea0003800000 */
.L_x_426:
        /* <DEDUP_REMOVED lines=12> */
.L_x_429:
[----:B------:R-:W-:Y:S05]  /*1ce20*/  BSYNC B1 ;  /* 0x0000000000017941 */ /* 0x000fea0003800000 */
.L_x_428:
        /* <DEDUP_REMOVED lines=12> */
.L_x_431:
[----:B------:R-:W-:Y:S05]  /*1cef0*/  BSYNC B1 ;  /* 0x0000000000017941 */ /* 0x000fea0003800000 */
.L_x_430:
        /* <DEDUP_REMOVED lines=12> */
.L_x_433:
[----:B------:R-:W-:Y:S05]  /*1cfc0*/  BSYNC B1 ;  /* 0x0000000000017941 */ /* 0x000fea0003800000 */
.L_x_432:
        /* <DEDUP_REMOVED lines=12> */
.L_x_435:
[----:B------:R-:W-:Y:S05]  /*1d090*/  BSYNC B1 ;  /* 0x0000000000017941 */ /* 0x000fea0003800000 */
.L_x_434:
        /* <DEDUP_REMOVED lines=12> */
.L_x_437:
[----:B------:R-:W-:Y:S05]  /*1d160*/  BSYNC B1 ;  /* 0x0000000000017941 */ /* 0x000fea0003800000 */
.L_x_436:
        /* <DEDUP_REMOVED lines=12> */
.L_x_439:
[----:B------:R-:W-:Y:S05]  /*1d230*/  BSYNC B1 ;  /* 0x0000000000017941 */ /* 0x000fea0003800000 */
.L_x_438:
        /* <DEDUP_REMOVED lines=12> */
.L_x_441:
[----:B------:R-:W-:Y:S05]  /*1d300*/  BSYNC B1 ;  /* 0x0000000000017941 */ /* 0x000fea0003800000 */
.L_x_440:
        /* <DEDUP_REMOVED lines=12> */
.L_x_443:
[----:B------:R-:W-:Y:S05]  /*1d3d0*/  BSYNC B1 ;  /* 0x0000000000017941 */ /* 0x000fea0003800000 */
.L_x_442:
        /* <DEDUP_REMOVED lines=12> */
.L_x_445:
[----:B------:R-:W-:Y:S05]  /*1d4a0*/  BSYNC B1 ;  /* 0x0000000000017941 */ /* 0x000fea0003800000 */
.L_x_444:
        /* <DEDUP_REMOVED lines=12> */
.L_x_447:
[----:B------:R-:W-:Y:S05]  /*1d570*/  BSYNC B1 ;  /* 0x0000000000017941 */ /* 0x000fea0003800000 */
.L_x_446:
        /* <DEDUP_REMOVED lines=12> */
.L_x_449:
[----:B------:R-:W-:Y:S05]  /*1d640*/  BSYNC B1 ;  /* 0x0000000000017941 */ /* 0x000fea0003800000 */
.L_x_448:
        /* <DEDUP_REMOVED lines=12> */
.L_x_451:
[----:B------:R-:W-:Y:S05]  /*1d710*/  BSYNC B1 ;  /* 0x0000000000017941 */ /* 0x000fea0003800000 */
.L_x_450:
        /* <DEDUP_REMOVED lines=12> */
.L_x_453:
[----:B------:R-:W-:Y:S05]  /*1d7e0*/  BSYNC B1 ;  /* 0x0000000000017941 */ /* 0x000fea0003800000 */
.L_x_452:
        /* <DEDUP_REMOVED lines=12> */
.L_x_455:
[----:B------:R-:W-:Y:S05]  /*1d8b0*/  BSYNC B1 ;  /* 0x0000000000017941 */ /* 0x000fea0003800000 */
.L_x_454:
        /* <DEDUP_REMOVED lines=12> */
.L_x_457:
[----:B------:R-:W-:Y:S05]  /*1d980*/  BSYNC B1 ;  /* 0x0000000000017941 */ /* 0x000fea0003800000 */
.L_x_456:
        /* <DEDUP_REMOVED lines=12> */
.L_x_459:
[----:B------:R-:W-:Y:S05]  /*1da50*/  BSYNC B1 ;  /* 0x0000000000017941 */ /* 0x000fea0003800000 */
.L_x_458:
        /* <DEDUP_REMOVED lines=12> */
.L_x_461:
[----:B------:R-:W-:Y:S05]  /*1db20*/  BSYNC B1 ;  /* 0x0000000000017941 */ /* 0x000fea0003800000 */
.L_x_460:
        /* <DEDUP_REMOVED lines=12> */
.L_x_463:
[----:B------:R-:W-:Y:S05]  /*1dbf0*/  BSYNC B1 ;  /* 0x0000000000017941 */ /* 0x000fea0003800000 */
.L_x_462:
        /* <DEDUP_REMOVED lines=12> */
.L_x_465:
[----:B------:R-:W-:Y:S05]  /*1dcc0*/  BSYNC B1 ;  /* 0x0000000000017941 */ /* 0x000fea0003800000 */
.L_x_464:
        /* <DEDUP_REMOVED lines=12> */
.L_x_467:
[----:B------:R-:W-:Y:S05]  /*1dd90*/  BSYNC B1 ;  /* 0x0000000000017941 */ /* 0x000fea0003800000 */
.L_x_466:
        /* <DEDUP_REMOVED lines=12> */
.L_x_469:
[----:B------:R-:W-:Y:S05]  /*1de60*/  BSYNC B1 ;  /* 0x0000000000017941 */ /* 0x000fea0003800000 */
.L_x_468:
        /* <DEDUP_REMOVED lines=12> */
.L_x_471:
[----:B------:R-:W-:Y:S05]  /*1df30*/  BSYNC B1 ;  /* 0x0000000000017941 */ /* 0x000fea0003800000 */
.L_x_470:
        /* <DEDUP_REMOVED lines=12> */
.L_x_473:
[----:B------:R-:W-:Y:S05]  /*1e000*/  BSYNC B1 ;  /* 0x0000000000017941 */ /* 0x000fea0003800000 */
.L_x_472:
        /* <DEDUP_REMOVED lines=12> */
.L_x_475:
[----:B------:R-:W-:Y:S05]  /*1e0d0*/  BSYNC B1 ;  /* 0x0000000000017941 */ /* 0x000fea0003800000 */
.L_x_474:
        /* <DEDUP_REMOVED lines=12> */
.L_x_477:
[----:B------:R-:W-:Y:S05]  /*1e1a0*/  BSYNC B1 ;  /* 0x0000000000017941 */ /* 0x000fea0003800000 */
.L_x_476:
        /* <DEDUP_REMOVED lines=12> */
.L_x_479:
[----:B------:R-:W-:Y:S05]  /*1e270*/  BSYNC B1 ;  /* 0x0000000000017941 */ /* 0x000fea0003800000 */
.L_x_478:
        /* <DEDUP_REMOVED lines=12> */
.L_x_481:
[----:B------:R-:W-:Y:S05]  /*1e340*/  BSYNC B1 ;  /* 0x0000000000017941 */ /* 0x000fea0003800000 */
.L_x_480:
        /* <DEDUP_REMOVED lines=12> */
.L_x_483:
[----:B------:R-:W-:Y:S05]  /*1e410*/  BSYNC B1 ;  /* 0x0000000000017941 */ /* 0x000fea0003800000 */
.L_x_482:
        /* <DEDUP_REMOVED lines=12> */
.L_x_485:
[----:B------:R-:W-:Y:S05]  /*1e4e0*/  BSYNC B1 ;  /* 0x0000000000017941 */ /* 0x000fea0003800000 */
.L_x_484:
        /* <DEDUP_REMOVED lines=12> */
.L_x_487:
[----:B------:R-:W-:Y:S05]  /*1e5b0*/  BSYNC B1 ;  /* 0x0000000000017941 */ /* 0x000fea0003800000 */
.L_x_486:
        /* <DEDUP_REMOVED lines=12> */
.L_x_489:
[----:B------:R-:W-:Y:S05]  /*1e680*/  BSYNC B1 ;  /* 0x0000000000017941 */ /* 0x000fea0003800000 */
.L_x_488:
        /* <DEDUP_REMOVED lines=12> */
.L_x_491:
[----:B------:R-:W-:Y:S05]  /*1e750*/  BSYNC B1 ;  /* 0x0000000000017941 */ /* 0x000fea0003800000 */
.L_x_490:
        /* <DEDUP_REMOVED lines=12> */
.L_x_493:
[----:B------:R-:W-:Y:S05]  /*1e820*/  BSYNC B1 ;  /* 0x0000000000017941 */ /* 0x000fea0003800000 */
.L_x_492:
        /* <DEDUP_REMOVED lines=12> */
.L_x_495:
[----:B------:R-:W-:Y:S05]  /*1e8f0*/  BSYNC B1 ;  /* 0x0000000000017941 */ /* 0x000fea0003800000 */
.L_x_494:
        /* <DEDUP_REMOVED lines=12> */
.L_x_497:
[----:B------:R-:W-:Y:S05]  /*1e9c0*/  BSYNC B1 ;  /* 0x0000000000017941 */ /* 0x000fea0003800000 */
.L_x_496:
        /* <DEDUP_REMOVED lines=12> */
.L_x_499:
[----:B------:R-:W-:Y:S05]  /*1ea90*/  BSYNC B1 ;  /* 0x0000000000017941 */ /* 0x000fea0003800000 */
.L_x_498:
        /* <DEDUP_REMOVED lines=12> */
.L_x_501:
[----:B------:R-:W-:Y:S05]  /*1eb60*/  BSYNC B1 ;  /* 0x0000000000017941 */ /* 0x000fea0003800000 */
.L_x_500:
        /* <DEDUP_REMOVED lines=12> */
.L_x_503:
[----:B------:R-:W-:Y:S05]  /*1ec30*/  BSYNC B1 ;  /* 0x0000000000017941 */ /* 0x000fea0003800000 */
.L_x_502:
        /* <DEDUP_REMOVED lines=12> */
.L_x_505:
[----:B------:R-:W-:Y:S05]  /*1ed00*/  BSYNC B1 ;  /* 0x0000000000017941 */ /* 0x000fea0003800000 */
.L_x_504:
        /* <DEDUP_REMOVED lines=12> */
.L_x_507:
[----:B------:R-:W-:Y:S05]  /*1edd0*/  BSYNC B1 ;  /* 0x0000000000017941 */ /* 0x000fea0003800000 */
.L_x_506:
        /* <DEDUP_REMOVED lines=12> */
.L_x_509:
[----:B------:R-:W-:Y:S05]  /*1eea0*/  BSYNC B1 ;  /* 0x0000000000017941 */ /* 0x000fea0003800000 */
.L_x_508:
        /* <DEDUP_REMOVED lines=12> */
.L_x_511:
[----:B------:R-:W-:Y:S05]  /*1ef70*/  BSYNC B1 ;  /* 0x0000000000017941 */ /* 0x000fea0003800000 */
.L_x_510:
        /* <DEDUP_REMOVED lines=12> */
.L_x_513:
[----:B------:R-:W-:Y:S05]  /*1f040*/  BSYNC B1 ;  /* 0x0000000000017941 */ /* 0x000fea0003800000 */
.L_x_512:
        /* <DEDUP_REMOVED lines=12> */
.L_x_515:
[----:B------:R-:W-:Y:S05]  /*1f110*/  BSYNC B1 ;  /* 0x0000000000017941 */ /* 0x000fea0003800000 */
.L_x_514:
        /* <DEDUP_REMOVED lines=12> */
.L_x_517:
[----:B------:R-:W-:Y:S05]  /*1f1e0*/  BSYNC B1 ;  /* 0x0000000000017941 */ /* 0x000fea0003800000 */
.L_x_516:
        /* <DEDUP_REMOVED lines=12> */
.L_x_519:
[----:B------:R-:W-:Y:S05]  /*1f2b0*/  BSYNC B1 ;  /* 0x0000000000017941 */ /* 0x000fea0003800000 */
.L_x_518:
        /* <DEDUP_REMOVED lines=12> */
.L_x_521:
[----:B------:R-:W-:Y:S05]  /*1f380*/  BSYNC B1 ;  /* 0x0000000000017941 */ /* 0x000fea0003800000 */
.L_x_520:
        /* <DEDUP_REMOVED lines=12> */
.L_x_523:
[----:B------:R-:W-:Y:S05]  /*1f450*/  BSYNC B1 ;  /* 0x0000000000017941 */ /* 0x000fea0003800000 */
.L_x_522:
        /* <DEDUP_REMOVED lines=12> */
.L_x_525:
[----:B------:R-:W-:Y:S05]  /*1f520*/  BSYNC B1 ;  /* 0x0000000000017941 */ /* 0x000fea0003800000 */
.L_x_524:
        /* <DEDUP_REMOVED lines=12> */
.L_x_527:
[----:B------:R-:W-:Y:S05]  /*1f5f0*/  BSYNC B1 ;  /* 0x0000000000017941 */ /* 0x000fea0003800000 */
.L_x_526:
        /* <DEDUP_REMOVED lines=12> */
.L_x_529:
[----:B------:R-:W-:Y:S05]  /*1f6c0*/  BSYNC B1 ;  /* 0x0000000000017941 */ /* 0x000fea0003800000 */
.L_x_528:
        /* <DEDUP_REMOVED lines=12> */
.L_x_531:
[----:B------:R-:W-:Y:S05]  /*1f790*/  BSYNC B1 ;  /* 0x0000000000017941 */ /* 0x000fea0003800000 */
.L_x_530:
        /* <DEDUP_REMOVED lines=12> */
.L_x_533:
[----:B------:R-:W-:Y:S05]  /*1f860*/  BSYNC B1 ;  /* 0x0000000000017941 */ /* 0x000fea0003800000 */
.L_x_532:
        /* <DEDUP_REMOVED lines=12> */
.L_x_535:
[----:B------:R-:W-:Y:S05]  /*1f930*/  BSYNC B1 ;  /* 0x0000000000017941 */ /* 0x000fea0003800000 */
.L_x_534:
        /* <DEDUP_REMOVED lines=12> */
.L_x_537:
[----:B------:R-:W-:Y:S05]  /*1fa00*/  BSYNC B1 ;  /* 0x0000000000017941 */ /* 0x000fea0003800000 */
.L_x_536:
        /* <DEDUP_REMOVED lines=12> */
.L_x_539:
[----:B------:R-:W-:Y:S05]  /*1fad0*/  BSYNC B1 ;  /* 0x0000000000017941 */ /* 0x000fea0003800000 */
.L_x_538:
        /* <DEDUP_REMOVED lines=12> */
.L_x_541:
[----:B------:R-:W-:Y:S05]  /*1fba0*/  BSYNC B1 ;  /* 0x0000000000017941 */ /* 0x000fea0003800000 */
.L_x_540:
        /* <DEDUP_REMOVED lines=12> */
.L_x_543:
[----:B------:R-:W-:Y:S05]  /*1fc70*/  BSYNC B1 ;  /* 0x0000000000017941 */ /* 0x000fea0003800000 */
.L_x_542:
        /* <DEDUP_REMOVED lines=12> */
.L_x_545:
[----:B------:R-:W-:Y:S05]  /*1fd40*/  BSYNC B1 ;  /* 0x0000000000017941 */ /* 0x000fea0003800000 */
.L_x_544:
        /* <DEDUP_REMOVED lines=12> */
.L_x_547:
[----:B------:R-:W-:Y:S05]  /*1fe10*/  BSYNC B1 ;  /* 0x0000000000017941 */ /* 0x000fea0003800000 */
.L_x_546:
[----:B-----5:R-:W-:Y:S01]  /*1fe20*/  LOP3.LUT R3, R3, 0xff, RZ, 0xc0, !PT ;  /* 0x000000ff03037812 */ /* 0x020fe200078ec0ff */
[----:B------:R-:W-:Y:S01]  /*1fe30*/  BSSY B1, `(.L_x_548) ;  /* 0x000000b000017945 */ /* 0x000fe20003800000 */
[----:B------:R-:W-:Y:S02]  /*1fe40*/  ISETP.LT.OR P1, PT, R0, 0xfa, !P1 ;  /* 0x000000fa0000780c */ /* 0x000fe40004f21670 */
[----:B------:R-:W-:Y:S02]  /*1fe50*/  F2FP.F16.E4M3.UNPACK_B R3, R3 ;  /* 0x00000003ff03723e */ /* 0x000fe400020006ff */
[----:B------:R-:W-:-:S03]  /*1fe60*/  PRMT R0, RZ, 0x7610, R0 ;  /* 0x00007610ff007816 */ /* 0x000fc60000000000 */
[----:B------:R-:W-:-:S05]  /*1fe70*/  HADD2.F32 R3, -RZ, R3.H0_H0 ;  /* 0x20000003ff037230 */ /* 0x000fca0000004100 */
[----:B------:R-:W-:-:S04]  /*1fe80*/  FMUL R3, R3, R16 ;  /* 0x0000001003037220 */ /* 0x000fc80000400000 */
[----:B------:R-:W-:-:S05]  /*1fe90*/  FFMA R3, R150, R2, R3 ;  /* 0x0000000296037223 */ /* 0x000fca0000000003 */
[----:B------:R-:W-:-:S05]  /*1fea0*/  F2FP.SATFINITE.E4M3.F32.PACK_AB_MERGE_C R3, RZ, R3, RZ ;  /* 0x00000003ff03723e */ /* 0x000fca00048070ff */
[----:B------:R0:W-:Y:S01]  /*1feb0*/  @!P2 STG.E.U8 desc[UR36][R4.64+0xf8], R3 ;  /* 0x0000f8030400a986 */ /* 0x0001e2000c101124 */
[----:B------:R-:W-:Y:S05]  /*1fec0*/  @P1 BRA `(.L_x_549) ;  /* 0x0000000000041947 */ /* 0x000fea0003800000 */
[----:B------:R0:W5:Y:S02]  /*1fed0*/  LDG.E.U8 R0, desc[UR36][R20.64+0xf9] ;  /* 0x0000f92414007981 */ /* 0x000164000c1e1100 */
.L_x_549:
[----:B------:R-:W-:Y:S05]  /*1fee0*/  BSYNC B1 ;  /* 0x0000000000017941 */ /* 0x000fea0003800000 */
.L_x_548:
[----:B------:R-:W-:Y:S05]  /*1fef0*/  @P1 BRA `(.L_x_550) ;  /* 0x0000004800301947 */ /* 0x000fea0003800000 */
[----:B-----5:R-:W-:-:S04]  /*1ff00*/  LOP3.LUT R0, R0, 0xff, RZ, 0xc0, !PT ;  /* 0x000000ff00007812 */ /* 0x020fc800078ec0ff */
[----:B------:R-:W-:-:S05]  /*1ff10*/  F2FP.F16.E4M3.UNPACK_B R0, R0 ;  /* 0x00000000ff00723e */ /* 0x000fca00020006ff */
[----:B0-----:R-:W-:-:S05]  /*1ff20*/  HADD2.F32 R3, -RZ, R0.H0_H0 ;  /* 0x20000000ff037230 */ /* 0x001fca0000004100 */
[----:B------:R-:W-:-:S04]  /*1ff30*/  FMUL R0, R3, R16 ;  /* 0x0000001003007220 */ /* 0x000fc80000400000 */
[----:B------:R-:W-:-:S05]  /*1ff40*/  FFMA R0, R151, R2, R0 ;  /* 0x0000000297007223 */ /* 0x000fca0000000000 */
[----:B------:R-:W-:-:S05]  /*1ff50*/  F2FP.SATFINITE.E4M3.F32.PACK_AB_MERGE_C R3, RZ, R0, RZ ;  /* 0x00000000ff03723e */ /* 0x000fca00048070ff */
[----:B------:R0:W-:Y:S01]  /*1ff60*/  STG.E.U8 desc[UR36][R4.64+0xf9], R3 ;  /* 0x0000f90304007986 */ /* 0x0001e2000c101124 */
[----:B------:R-:W-:Y:S05]  /*1ff70*/  BRA `(.L_x_550) ;  /* 0x0000004800107947 */ /* 0x000fea0003800000 */
.L_x_37:
[----:B------:R-:W2:Y:S04]  /*1ff80*/  LDL.LU R12, [R1] ;  /* 0x00000000010c7983 */ /* 0x000ea80000300800 */
[----:B------:R-:W3:Y:S04]  /*1ff90*/  LDL.LU R14, [R1+0x10] ;  /* 0x00001000010e7983 */ /* 0x000ee80000300800 */
[----:B------:R-:W4:Y:S04]  /*1ffa0*/  LDL.LU R13, [R1+0x14] ;  /* 0x00001400010d7983 */ /* 0x000f280000300800 */
[----:B------:R-:W5:Y:S04]  /*1ffb0*/  LDL.LU R15, [R1+0x58] ;  /* 0x00005800010f7983 */ /* 0x000f680000300800 */
        /* <DEDUP_REMOVED lines=69> */
[----:B------:R-:W5:Y:S01]  /*20410*/  LDL.LU R172, [R1+0x1a8] ;  /* 0x0001a80001ac7983 */ /* 0x000f620000300800 */
[----:B------:R-:W-:-:S03]  /*20420*/  ISETP.GE.AND P3, PT, R3, 0x1, PT ;  /* 0x000000010300780c */ /* 0x000fc60003f66270 */
[----:B------:R-:W5:Y:S04]  /*20430*/  LDL.LU R171, [R1+0x1ac] ;  /* 0x0001ac0001ab7983 */ /* 0x000f680000300800 */
[----:B------:R-:W5:Y:S04]  /*20440*/  LDL.LU R170, [R1+0x1b0] ;  /* 0x0001b00001aa7983 */ /* 0x000f680000300800 */
[----:B------:R-:W5:Y:S04]  /*20450*/  LDL.LU R169, [R1+0x1b4] ;  /* 0x0001b40001a97983 */ /* 0x000f680000300800 */
[----:B------:R-:W5:Y:S01]  /*20460*/  LDL.LU R168, [R1+0x1b8] ;  /* 0x0001b80001a87983 */ /* 0x000f620000300800 */
[----:B------:R-:W-:-:S03]  /*20470*/  ISETP.LT.OR P0, PT, R0, 0x1, !P3 ;  /* 0x000000010000780c */ /* 0x000fc60005f01670 */
[----:B------:R-:W5:Y:S04]  /*20480*/  LDL.LU R167, [R1+0x1bc] ;  /* 0x0001bc0001a77983 */ /* 0x000f680000300800 */
[----:B------:R-:W5:Y:S04]  /*20490*/  LDL.LU R166, [R1+0x1c0] ;  /* 0x0001c00001a67983 */ /* 0x000f680000300800 */
[----:B------:R-:W5:Y:S01]  /*204a0*/  LDL.LU R165, [R1+0x1c4] ;  /* 0x0001c40001a57983 */ /* 0x000f620000300800 */
[----:B--2---:R-:W-:-:S03]  /*204b0*/  FMUL R12, R12, R2 ;  /* 0x000000020c0c7220 */ /* 0x004fc60000400000 */
[----:B------:R-:W2:Y:S04]  /*204c0*/  LDL.LU R164, [R1+0x1c8] ;  /* 0x0001c80001a47983 */ /* 0x000ea80000300800 */
[----:B------:R-:W2:Y:S04]  /*204d0*/  LDL.LU R163, [R1+0x1cc] ;  /* 0x0001cc0001a37983 */ /* 0x000ea80000300800 */
[----:B------:R-:W2:Y:S04]  /*204e0*/  LDL.LU R162, [R1+0x1d0] ;  /* 0x0001d00001a27983 */ /* 0x000ea80000300800 */
[----:B------:R-:W2:Y:S04]  /*204f0*/  LDL.LU R161, [R1+0x1d4] ;  /* 0x0001d40001a17983 */ /* 0x000ea80000300800 */
[----:B------:R-:W2:Y:S01]  /*20500*/  LDL.LU R160, [R1+0x1d8] ;  /* 0x0001d80001a07983 */ /* 0x000ea20000300800 */
[----:B------:R-:W-:-:S03]  /*20510*/  F2FP.SATFINITE.E4M3.F32.PACK_AB_MERGE_C R12, RZ, R12, RZ ;  /* 0x0000000cff0c723e */ /* 0x000fc600048070ff */
        /* <DEDUP_REMOVED lines=9> */
[----:B------:R0:W-:Y:S04]  /*205b0*/  @!P0 STG.E.U8 desc[UR36][R10.64], R12 ;  /* 0x0000000c0a008986 */ /* 0x0001e8000c101124 */
[----:B0-----:R-:W3:Y:S01]  /*205c0*/  LDL.LU R12, [R1+0x4] ;  /* 0x00000400010c7983 */ /* 0x001ee20000300800 */
[----:B------:R-:W-:Y:S01]  /*205d0*/  ISETP.LT.OR P0, PT, R0, 0x2, !P3 ;  /* 0x000000020000780c */ /* 0x000fe20005f01670 */
[----:B---3--:R-:W-:-:S05]  /*205e0*/  FMUL R12, R12, R2 ;  /* 0x000000020c0c7220 */ /* 0x008fca0000400000 */
[----:B------:R-:W-:-:S07]  /*205f0*/  F2FP.SATFINITE.E4M3.F32.PACK_AB_MERGE_C R12, RZ, R12, RZ ;  /* 0x0000000cff0c723e */ /* 0x000fce00048070ff */
[----:B------:R0:W-:Y:S04]  /*20600*/  @!P0 STG.E.U8 desc[UR36][R10.64+0x1], R12 ;  /* 0x0000010c0a008986 */ /* 0x0001e8000c101124 */
[----:B0-----:R-:W3:Y:S01]  /*20610*/  LDL.LU R12, [R1+0x8] ;  /* 0x00000800010c7983 */ /* 0x001ee20000300800 */
[----:B------:R-:W-:-:S04]  /*20620*/  ISETP.GE.AND P2, PT, R3, 0x9, PT ;  /* 0x000000090300780c */ /* 0x000fc80003f46270 */
[----:B------:R-:W-:Y:S01]  /*20630*/  ISETP.LT.OR P0, PT, R0, 0x1, !P2 ;  /* 0x000000010000780c */ /* 0x000fe20005701670 */
[----:B---3--:R-:W-:-:S05]  /*20640*/  FMUL R12, R12, R2 ;  /* 0x000000020c0c7220 */ /* 0x008fca0000400000 */
[----:B------:R-:W-:-:S07]  /*20650*/  F2FP.SATFINITE.E4M3.F32.PACK_AB_MERGE_C R12, RZ, R12, RZ ;  /* 0x0000000cff0c723e */ /* 0x000fce00048070ff */
[----:B------:R0:W-:Y:S04]  /*20660*/  @!P0 STG.E.U8 desc[UR36][R8.64], R12 ;  /* 0x0000000c08008986 */ /* 0x0001e8000c101124 */
[----:B0-----:R-:W3:Y:S01]  /*20670*/  LDL.LU R12, [R1+0xc] ;  /* 0x00000c00010c7983 */ /* 0x001ee20000300800 */
[C---:B------:R-:W-:Y:S02]  /*20680*/  ISETP.LT.OR P0, PT, R0.reuse, 0x2, !P2 ;  /* 0x000000020000780c */ /* 0x040fe40005701670 */
[----:B------:R-:W-:Y:S01]  /*20690*/  ISETP.LT.OR P1, PT, R0, 0xa, !P3 ;  /* 0x0000000a0000780c */ /* 0x000fe20005f21670 */
[-C--:B------:R-:W-:Y:S01]  /*206a0*/  FMUL R14, R14, R2.reuse ;  /* 0x000000020e0e7220 */ /* 0x080fe20000400000 */
[----:B----4-:R-:W-:-:S04]  /*206b0*/  FMUL R13, R13, R2 ;  /* 0x000000020d0d7220 */ /* 0x010fc80000400000 */
[----:B------:R-:W-:Y:S02]  /*206c0*/  F2FP.SATFINITE.E4M3.F32.PACK_AB_MERGE_C R14, RZ, R14, RZ ;  /* 0x0000000eff0e723e */ /* 0x000fe400048070ff */
[----:B------:R-:W-:Y:S01]  /*206d0*/  F2FP.SATFINITE.E4M3.F32.PACK_AB_MERGE_C R13, RZ, R13, RZ ;  /* 0x0000000dff0d723e */ /* 0x000fe200048070ff */
[----:B---3--:R-:W-:-:S05]  /*206e0*/  FMUL R12, R12, R2 ;  /* 0x000000020c0c7220 */ /* 0x008fca0000400000 */
[----:B------:R-:W-:-:S05]  /*206f0*/  F2FP.SATFINITE.E4M3.F32.PACK_AB_MERGE_C R12, RZ, R12, RZ ;  /* 0x0000000cff0c723e */ /* 0x000fca00048070ff */
[----:B------:R0:W-:Y:S01]  /*20700*/  @!P0 STG.E.U8 desc[UR36][R8.64+0x1], R12 ;  /* 0x0000010c08008986 */ /* 0x0001e2000c101124 */
[----:B------:R-:W-:-:S03]  /*20710*/  ISETP.LT.OR P0, PT, R0, 0x9, !P3 ;  /* 0x000000090000780c */ /* 0x000fc60005f01670 */
[----:B0-----:R-:W3:Y:S01]  /*20720*/  LDL.LU R12, [R1+0x18] ;  /* 0x00001800010c7983 */ /* 0x001ee20000300800 */
[----:B------:R-:W-:-:S09]  /*20730*/  ISETP.LT.OR P4, PT, R0, 0x9, !P2 ;  /* 0x000000090000780c */ /* 0x000fd20005781670 */
[----:B------:R0:W-:Y:S04]  /*20740*/  @!P0 STG.E.U8 desc[UR36][R10.64+0x8], R14 ;  /* 0x0000080e0a008986 */ /* 0x0001e8000c101124 */
[----:B------:R1:W-:Y:S04]  /*20750*/  @!P1 STG.E.U8 desc[UR36][R10.64+0x9], R13 ;  /* 0x0000090d0a009986 */ /* 0x0003e8000c101124 */
[----:B0-----:R-:W4:Y:S04]  /*20760*/  LDL.LU R14, [R1+0x1c] ;  /* 0x00001c00010e7983 */ /* 0x001f280000300800 */
[----:B-1----:R-:W5:Y:S01]  /*20770*/  LDL.LU R13, [R1+0x20] ;  /* 0x00002000010d7983 */ /* 0x002f620000300800 */
[----:B------:R-:W-:-:S02]  /*20780*/  ISETP.LT.OR P0, PT, R0, 0xa, !P2 ;  /* 0x0000000a0000780c */ /* 0x000fc40005701670 */
[----:B------:R-:W-:Y:S01]  /*20790*/  ISETP.LT.OR P1, PT, R0, 0x11, !P3 ;  /* 0x000000110000780c */ /* 0x000fe20005f21670 */
[----:B---3--:R-:W-:-:S05]  /*207a0*/  FMUL R12, R12, R2 ;  /* 0x000000020c0c7220 */ /* 0x008fca0000400000 */
[----:B------:R-:W-:-:S05]  /*207b0*/  F2FP.SATFINITE.E4M3.F32.PACK_AB_MERGE_C R12, RZ, R12, RZ ;  /* 0x0000000cff0c723e */ /* 0x000fca00048070ff */
[----:B------:R0:W-:Y:S01]  /*207c0*/  @!P4 STG.E.U8 desc[UR36][R8.64+0x8], R12 ;  /* 0x0000080c0800c986 */ /* 0x0001e2000c101124 */
[-C--:B----4-:R-:W-:Y:S01]  /*207d0*/  FMUL R14, R14, R2.reuse ;  /* 0x000000020e0e7220 */ /* 0x090fe20000400000 */
[----:B-----5:R-:W-:Y:S02]  /*207e0*/  FMUL R13, R13, R2 ;  /* 0x000000020d0d7220 */ /* 0x020fe40000400000 */
[----:B0-----:R-:W3:Y:S02]  /*207f0*/  LDL.LU R12, [R1+0x24] ;  /* 0x00002400010c7983 */ /* 0x001ee40000300800 */
[----:B------:R-:W-:Y:S02]  /*20800*/  F2FP.SATFINITE.E4M3.F32.PACK_AB_MERGE_C R14, RZ, R14, RZ ;  /* 0x0000000eff0e723e */ /* 0x000fe400048070ff */
[----:B------:R-:W-:-:S03]  /*20810*/  F2FP.SATFINITE.E4M3.F32.PACK_AB_MERGE_C R13, RZ, R13, RZ ;  /* 0x0000000dff0d723e */ /* 0x000fc600048070ff */
[----:B------:R0:W-:Y:S04]  /*20820*/  @!P0 STG.E.U8 desc[UR36][R8.64+0x9], R14 ;  /* 0x0000090e08008986 */ /* 0x0001e8000c101124 */
[----:B------:R1:W-:Y:S04]  /*20830*/  @!P1 STG.E.U8 desc[UR36][R10.64+0x10], R13 ;  /* 0x0000100d0a009986 */ /* 0x0003e8000c101124 */
[----:B0-----:R-:W4:Y:S04]  /*20840*/  LDL.LU R14, [R1+0x28] ;  /* 0x00002800010e7983 */ /* 0x001f280000300800 */
[----:B-1----:R-:W5:Y:S01]  /*20850*/  LDL.LU R13, [R1+0x2c] ;  /* 0x00002c00010d7983 */ /* 0x002f620000300800 */
[----:B------:R-:W-:-:S02]  /*20860*/  ISETP.LT.OR P4, PT, R0, 0x12, !P3 ;  /* 0x000000120000780c */ /* 0x000fc40005f81670 */
[C---:B------:R-:W-:Y:S02]  /*20870*/  ISETP.LT.OR P0, PT, R0.reuse, 0x11, !P2 ;  /* 0x000000110000780c */ /* 0x040fe40005701670 */
        /* <DEDUP_REMOVED lines=48> */
[-C--:B-----5:R-:W-:Y:S01]  /*20b80*/  FMUL R13, R13, R2.reuse ;  /* 0x000000020d0d7220 */ /* 0x0a0fe20000400000 */
[----:B----4-:R-:W-:-:S04]  /*20b90*/  FMUL R12, R14, R2 ;  /* 0x000000020e0c7220 */ /* 0x010fc80000400000 */
[----:B------:R-:W-:Y:S02]  /*20ba0*/  F2FP.SATFINITE.E4M3.F32.PACK_AB_MERGE_C R14, RZ, R13, RZ ;  /* 0x0000000dff0e723e */ /* 0x000fe400048070ff */
[----:B------:R-:W-:Y:S02]  /*20bb0*/  F2FP.SATFINITE.E4M3.F32.PACK_AB_MERGE_C R13, RZ, R12, RZ ;  /* 0x0000000cff0d723e */ /* 0x000fe400048070ff */
[----:B------:R-:W3:Y:S04]  /*20bc0*/  LDL.LU R12, [R1+0x54] ;  /* 0x00005400010c7983 */ /* 0x000ee80000300800 */
[----:B------:R0:W-:Y:S04]  /*20bd0*/  @!P0 STG.E.U8 desc[UR36][R8.64+0x21], R14 ;  /* 0x0000210e08008986 */ /* 0x0001e8000c101124 */
[----:B0-----:R-:W4:Y:S01]  /*20be0*/  LDL.LU R14, [R1+0x5c] ;  /* 0x00005c00010e7983 */ /* 0x001f220000300800 */
[----:B------:R-:W-:-:S02]  /*20bf0*/  ISETP.LT.OR P1, PT, R0, 0x29, !P3 ;  /* 0x000000290000780c */ /* 0x000fc40005f21670 */
[C---:B------:R-:W-:Y:S02]  /*20c00*/  ISETP.LT.OR P0, PT, R0.reuse, 0x2a, !P3 ;  /* 0x0000002a0000780c */ /* 0x040fe40005f01670 */
[C---:B------:R-:W-:Y:S01]  /*20c10*/  ISETP.LT.OR P4, PT, R0.reuse, 0x2a, !P2 ;  /* 0x0000002a0000780c */ /* 0x040fe20005781670 */
[----:B------:R-:W-:Y:S01]  /*20c20*/  FMUL R15, R15, R2 ;  /* 0x000000020f0f7220 */ /* 0x000fe20000400000 */
[----:B------:R-:W-:-:S07]  /*20c30*/  ISETP.LT.OR P5, PT, R0, 0x31, !P3 ;  /* 0x000000310000780c */ /* 0x000fce0005fa1670 */
[----:B------:R0:W-:Y:S01]  /*20c40*/  @!P1 STG.E.U8 desc[UR36][R10.64+0x28], R13 ;  /* 0x0000280d0a009986 */ /* 0x0001e2000c101124 */
[----:B------:R-:W-:Y:S02]  /*20c50*/  ISETP.LT.OR P1, PT, R0, 0x29, !P2 ;  /* 0x000000290000780c */ /* 0x000fe40005721670 */
[----:B------:R-:W-:Y:S01]  /*20c60*/  F2FP.SATFINITE.E4M3.F32.PACK_AB_MERGE_C R15, RZ, R15, RZ ;  /* 0x0000000fff0f723e */ /* 0x000fe200048070ff */
[----:B0-----:R-:W-:-:S05]  /*20c70*/  FMUL R13, R17, R2 ;  /* 0x00000002110d7220 */ /* 0x001fca0000400000 */
[----:B------:R-:W-:Y:S01]  /*20c80*/  F2FP.SATFINITE.E4M3.F32.PACK_AB_MERGE_C R13, RZ, R13, RZ ;  /* 0x0000000dff0d723e */ /* 0x000fe200048070ff */
[----:B---3--:R-:W-:-:S05]  /*20c90*/  FMUL R12, R12, R2 ;  /* 0x000000020c0c7220 */ /* 0x008fca0000400000 */
[----:B------:R-:W-:Y:S02]  /*20ca0*/  F2FP.SATFINITE.E4M3.F32.PACK_AB_MERGE_C R17, RZ, R12, RZ ;  /* 0x0000000cff11723e */ /* 0x000fe400048070ff */
[----:B------:R-:W3:Y:S01]  /*20cb0*/  LDL.LU R12, [R1+0x64] ;  /* 0x00006400010c7983 */ /* 0x000ee20000300800 */
[----:B----4-:R-:W-:-:S03]  /*20cc0*/  FMUL R14, R14, R2 ;  /* 0x000000020e0e7220 */ /* 0x010fc60000400000 */
[----:B------:R0:W-:Y:S02]  /*20cd0*/  @!P0 STG.E.U8 desc[UR36][R10.64+0x29], R17 ;  /* 0x000029110a008986 */ /* 0x0001e4000c101124 */
[----:B------:R-:W-:Y:S02]  /*20ce0*/  F2FP.SATFINITE.E4M3.F32.PACK_AB_MERGE_C R14, RZ, R14, RZ ;  /* 0x0000000eff0e723e */ /* 0x000fe400048070ff */
[----:B------:R1:W-:Y:S04]  /*20cf0*/  @!P1 STG.E.U8 desc[UR36][R8.64+0x28], R15 ;  /* 0x0000280f08009986 */ /* 0x0003e8000c101124 */
[----:B------:R4:W-:Y:S04]  /*20d00*/  @!P4 STG.E.U8 desc[UR36][R8.64+0x29], R14 ;  /* 0x0000290e0800c986 */ /* 0x0009e8000c101124 */
[----:B0-----:R-:W5:Y:S04]  /*20d10*/  LDL.LU R17, [R1+0x74] ;  /* 0x0000740001117983 */ /* 0x001f680000300800 */
[----:B-1----:R-:W2:Y:S04]  /*20d20*/  LDL.LU R15, [R1+0x68] ;  /* 0x00006800010f7983 */ /* 0x002ea80000300800 */
[----:B----4-:R-:W4:Y:S04]  /*20d30*/  LDL.LU R14, [R1+0x70] ;  /* 0x00007000010e7983 */ /* 0x010f280000300800 */
[----:B------:R0:W-:Y:S04]  /*20d40*/  @!P5 STG.E.U8 desc[UR36][R10.64+0x30], R13 ;  /* 0x0000300d0a00d986 */ /* 0x0001e8000c101124 */
[----:B0-----:R-:W5:Y:S01]  /*20d50*/  LDL.LU R13, [R1+0x6c] ;  /* 0x00006c00010d7983 */ /* 0x001f620000300800 */
[----:B------:R-:W-:-:S02]  /*20d60*/  ISETP.LT.OR P6, PT, R0, 0x32, !P3 ;  /* 0x000000320000780c */ /* 0x000fc40005fc1670 */
[C---:B------:R-:W-:Y:S02]  /*20d70*/  ISETP.LT.OR P1, PT, R0.reuse, 0x31, !P2 ;  /* 0x000000310000780c */ /* 0x040fe40005721670 */
[C---:B------:R-:W-:Y:S02]  /*20d80*/  ISETP.LT.OR P4, PT, R0.reuse, 0x32, !P2 ;  /* 0x000000320000780c */ /* 0x040fe40005781670 */
[----:B------:R-:W-:Y:S01]  /*20d90*/  ISETP.LT.OR P5, PT, R0, 0x39, !P3 ;  /* 0x000000390000780c */ /* 0x000fe20005fa1670 */
[----:B---3--:R-:W-:-:S05]  /*20da0*/  FMUL R12, R12, R2 ;  /* 0x000000020c0c7220 */ /* 0x008fca0000400000 */
[----:B------:R-:W-:-:S05]  /*20db0*/  F2FP.SATFINITE.E4M3.F32.PACK_AB_MERGE_C R12, RZ, R12, RZ ;  /* 0x0000000cff0c723e */ /* 0x000fca00048070ff */
[----:B------:R5:W-:Y:S01]  /*20dc0*/  @!P6 STG.E.U8 desc[UR36][R10.64+0x31], R12 ;  /* 0x0000310c0a00e986 */ /* 0x000be2000c101124 */
[----:B------:R-:W-:Y:S01]  /*20dd0*/  ISETP.LT.OR P6, PT, R0, 0x3a, !P3 ;  /* 0x0000003a0000780c */ /* 0x000fe20005fc1670 */
[-C--:B--2---:R-:W-:Y:S01]  /*20de0*/  FMUL R15, R15, R2.reuse ;  /* 0x000000020f0f7220 */ /* 0x084fe20000400000 */
[----:B----4-:R-:W-:-:S05]  /*20df0*/  FMUL R14, R14, R2 ;  /* 0x000000020e0e7220 */ /* 0x010fca0000400000 */
[----:B------:R-:W-:Y:S01]  /*20e00*/  F2FP.SATFINITE.E4M3.F32.PACK_AB_MERGE_C R14, RZ, R14, RZ ;  /* 0x0000000eff0e723e */ /* 0x000fe200048070ff */
[-C--:B-----5:R-:W-:Y:S01]  /*20e10*/  FMUL R12, R13, R2.reuse ;  /* 0x000000020d0c7220 */ /* 0x0a0fe20000400000 */
[----:B------:R-:W-:Y:S01]  /*20e20*/  FMUL R13, R17, R2 ;  /* 0x00000002110d7220 */ /* 0x000fe20000400000 */
[----:B------:R-:W-:-:S03]  /*20e30*/  F2FP.SATFINITE.E4M3.F32.PACK_AB_MERGE_C R17, RZ, R15, RZ ;  /* 0x0000000fff11723e */ /* 0x000fc600048070ff */
[----:B------:R-:W-:Y:S02]  /*20e40*/  F2FP.SATFINITE.E4M3.F32.PACK_AB_MERGE_C R15, RZ, R12, RZ ;  /* 0x0000000cff0f723e */ /* 0x000fe400048070ff */
[----:B------:R-:W2:Y:S01]  /*20e50*/  LDL.LU R12, [R1+0x78] ;  /* 0x00007800010c7983 */ /* 0x000ea20000300800 */
[----:B------:R-:W-:-:S03]  /*20e60*/  F2FP.SATFINITE.E4M3.F32.PACK_AB_MERGE_C R13, RZ, R13, RZ ;  /* 0x0000000dff0d723e */ /* 0x000fc600048070ff */
[----:B------:R0:W-:Y:S04]  /*20e70*/  @!P1 STG.E.U8 desc[UR36][R8.64+0x30], R17 ;  /* 0x0000301108009986 */ /* 0x0001e8000c101124 */
[----:B------:R1:W-:Y:S04]  /*20e80*/  @!P4 STG.E.U8 desc[UR36][R8.64+0x31], R15 ;  /* 0x0000310f0800c986 */ /* 0x0003e8000c101124 */
[----:B------:R3:W-:Y:S04]  /*20e90*/  @!P5 STG.E.U8 desc[UR36][R10.64+0x38], R14 ;  /* 0x0000380e0a00d986 */ /* 0x0007e8000c101124 */
[----:B0-----:R-:W4:Y:S04]  /*20ea0*/  LDL.LU R17, [R1+0x88] ;  /* 0x0000880001117983 */ /* 0x001f280000300800 */
[----:B-1----:R-:W5:Y:S04]  /*20eb0*/  LDL.LU R15, [R1+0x80] ;  /* 0x00008000010f7983 */ /* 0x002f680000300800 */
[----:B---3--:R-:W3:Y:S04]  /*20ec0*/  LDL.LU R14, [R1+0x7c] ;  /* 0x00007c00010e7983 */ /* 0x008ee80000300800 */
[----:B------:R0:W-:Y:S04]  /*20ed0*/  @!P6 STG.E.U8 desc[UR36][R10.64+0x39], R13 ;  /* 0x0000390d0a00e986 */ /* 0x0001e8000c101124 */
[----:B0-----:R-:W4:Y:S01]  /*20ee0*/  LDL.LU R13, [R1+0x84] ;  /* 0x00008400010d7983 */ /* 0x001f220000300800 */
[----:B------:R-:W-:Y:S01]  /*20ef0*/  ISETP.LT.OR P0, PT, R0, 0x39, !P2 ;  /* 0x000000390000780c */ /* 0x000fe20005701670 */
[----:B--2---:R-:W-:-:S05]  /*20f00*/  FMUL R12, R12, R2 ;  /* 0x000000020c0c7220 */ /* 0x004fca0000400000 */
[----:B------:R-:W-:-:S07]  /*20f10*/  F2FP.SATFINITE.E4M3.F32.PACK_AB_MERGE_C R12, RZ, R12, RZ ;  /* 0x0000000cff0c723e */ /* 0x000fce00048070ff */
[----:B------:R4:W-:Y:S01]  /*20f20*/  @!P0 STG.E.U8 desc[UR36][R8.64+0x38], R12 ;  /* 0x0000380c08008986 */ /* 0x0009e2000c101124 */
[-C--:B---3--:R-:W-:Y:S01]  /*20f30*/  FMUL R14, R14, R2.reuse ;  /* 0x000000020e0e7220 */ /* 0x088fe20000400000 */
[-C--:B----4-:R-:W-:Y:S01]  /*20f40*/  FMUL R12, R13, R2.reuse ;  /* 0x000000020d0c7220 */ /* 0x090fe20000400000 */
[----:B------:R-:W-:-:S03]  /*20f50*/  FMUL R13, R17, R2 ;  /* 0x00000002110d7220 */ /* 0x000fc60000400000 */
[----:B------:R-:W-:Y:S02]  /*20f60*/  F2FP.SATFINITE.E4M3.F32.PACK_AB_MERGE_C R17, RZ, R14, RZ ;  /* 0x0000000eff11723e */ /* 0x000fe400048070ff */
[----:B------:R-:W2:Y:S01]  /*20f70*/  LDL.LU R14, [R1+0x8c] ;  /* 0x00008c00010e7983 */ /* 0x000ea20000300800 */
[C---:B------:R-:W-:Y:S02]  /*20f80*/  ISETP.LT.OR P1, PT, R0.reuse, 0x3a, !P2 ;  /* 0x0000003a0000780c */ /* 0x040fe40005721670 */
[C---:B------:R-:W-:Y:S02]  /*20f90*/  ISETP.LT.OR P0, PT, R0.reuse, 0x41, !P3 ;  /* 0x000000410000780c */ /* 0x040fe40005f01670 */
[C---:B------:R-:W-:Y:S02]  /*20fa0*/  ISETP.LT.OR P4, PT, R0.reuse, 0x42, !P3 ;  /* 0x000000420000780c */ /* 0x040fe40005f81670 */
[----:B------:R-:W-:Y:S01]  /*20fb0*/  ISETP.LT.OR P6, PT, R0, 0x42, !P2 ;  /* 0x000000420000780c */ /* 0x000fe200057c1670 */
[----:B-----5:R-:W-:Y:S01]  /*20fc0*/  FMUL R15, R15, R2 ;  /* 0x000000020f0f7220 */ /* 0x020fe20000400000 */
[----:B------:R-:W-:-:S05]  /*20fd0*/  F2FP.SATFINITE.E4M3.F32.PACK_AB_MERGE_C R12, RZ, R12, RZ ;  /* 0x0000000cff0c723e */ /* 0x000fca00048070ff */
[----:B------:R0:W-:Y:S01]  /*20fe0*/  @!P1 STG.E.U8 desc[UR36][R8.64+0x39], R17 ;  /* 0x0000391108009986 */ /* 0x0001e2000c101124 */
[----:B------:R-:W-:-:S03]  /*20ff0*/  F2FP.SATFINITE.E4M3.F32.PACK_AB_MERGE_C R15, RZ, R15, RZ ;  /* 0x0000000fff0f723e */ /* 0x000fc600048070ff */
[----:B------:R-:W-:Y:S04]  /*21000*/  @!P4 STG.E.U8 desc[UR36][R10.64+0x41], R12 ;  /* 0x0000410c0a00c986 */ /* 0x000fe8000c101124 */
[----:B0-----:R-:W3:Y:S04]  /*21010*/  LDL.LU R17, [R1+0x98] ;  /* 0x0000980001117983 */ /* 0x001ee80000300800 */
[----:B------:R-:W-:Y:S01]  /*21020*/  @!P0 STG.E.U8 desc[UR36][R10.64+0x40], R15 ;  /* 0x0000400f0a008986 */ /* 0x000fe2000c101124 */
[----:B--2---:R-:W-:-:S05]  /*21030*/  FMUL R14, R14, R2 ;  /* 0x000000020e0e7220 */ /* 0x004fca0000400000 */
[----:B------:R-:W-:-:S05]  /*21040*/  F2FP.SATFINITE.E4M3.F32.PACK_AB_MERGE_C R14, RZ, R14, RZ ;  /* 0x0000000eff0e723e */ /* 0x000fca00048070ff */
[----:B------:R0:W-:Y:S04]  /*21050*/  @!P6 STG.E.U8 desc[UR36][R8.64+0x41], R14 ;  /* 0x0000410e0800e986 */ /* 0x0001e8000c101124 */
[----:B0-----:R-:W2:Y:S01]  /*21060*/  LDL.LU R14, [R1+0xa4] ;  /* 0x0000a400010e7983 */ /* 0x001ea20000300800 */
[C---:B------:R-:W-:Y:S02]  /*21070*/  ISETP.LT.OR P5, PT, R0.reuse, 0x41, !P2 ;  /* 0x000000410000780c */ /* 0x040fe400057a1670 */
[----:B------:R-:W-:Y:S02]  /*21080*/  F2FP.SATFINITE.E4M3.F32.PACK_AB_MERGE_C R13, RZ, R13, RZ ;  /* 0x0000000dff0d723e */ /* 0x000fe400048070ff */
[C---:B------:R-:W-:Y:S02]  /*21090*/  ISETP.LT.OR P1, PT, R0.reuse, 0x49, !P3 ;  /* 0x000000490000780c */ /* 0x040fe40005f21670 */
[----:B------:R-:W-:-:S02]  /*210a0*/  ISETP.LT.OR P4, PT, R0, 0x4a, !P3 ;  /* 0x0000004a0000780c */ /* 0x000fc40005f81670 */
[----:B------:R-:W-:Y:S01]  /*210b0*/  ISETP.LT.OR P6, PT, R0, 0x4a, !P2 ;  /* 0x0000004a0000780c */ /* 0x000fe200057c1670 */
[----:B------:R-:W-:Y:S01]  /*210c0*/  FMUL R18, R18, R2 ;  /* 0x0000000212127220 */ /* 0x000fe20000400000 */
[----:B------:R-:W-:-:S03]  /*210d0*/  ISETP.LT.OR P0, PT, R0, 0x51, !P3 ;  /* 0x000000510000780c */ /* 0x000fc60005f01670 */
[----:B------:R0:W-:Y:S01]  /*210e0*/  @!P5 STG.E.U8 desc[UR36][R8.64+0x40], R13 ;  /* 0x0000400d0800d986 */ /* 0x0001e2000c101124 */
[----:B------:R-:W-:Y:S01]  /*210f0*/  ISETP.LT.OR P5, PT, R0, 0x49, !P2 ;  /* 0x000000490000780c */ /* 0x000fe200057a1670 */
[-C--:B------:R-:W-:Y:S01]  /*21100*/  FMUL R19, R19, R2.reuse ;  /* 0x0000000213137220 */ /* 0x080fe20000400000 */
[-C--:B---3--:R-:W-:Y:S01]  /*21110*/  FMUL R17, R17, R2.reuse ;  /* 0x0000000211117220 */ /* 0x088fe20000400000 */
[-C--:B------:R-:W-:Y:S01]  /*21120*/  FMUL R15, R23, R2.reuse ;  /* 0x00000002170f7220 */ /* 0x080fe20000400000 */
[----:B------:R-:W-:Y:S02]  /*21130*/  FMUL R12, R21, R2 ;  /* 0x00000002150c7220 */ /* 0x000fe40000400000 */
[----:B------:R-:W-:Y:S02]  /*21140*/  F2FP.SATFINITE.E4M3.F32.PACK_AB_MERGE_C R19, RZ, R19, RZ ;  /* 0x00000013ff13723e */ /* 0x000fe400048070ff */
[----:B------:R-:W-:Y:S02]  /*21150*/  F2FP.SATFINITE.E4M3.F32.PACK_AB_MERGE_C R17, RZ, R17, RZ ;  /* 0x00000011ff11723e */ /* 0x000fe400048070ff */
[----:B------:R-:W-:-:S02]  /*21160*/  F2FP.SATFINITE.E4M3.F32.PACK_AB_MERGE_C R21, RZ, R15, RZ ;  /* 0x0000000fff15723e */ /* 0x000fc400048070ff */
[----:B0-----:R-:W-:Y:S02]  /*21170*/  F2FP.SATFINITE.E4M3.F32.PACK_AB_MERGE_C R13, RZ, R18, RZ ;  /* 0x00000012ff0d723e */ /* 0x001fe400048070ff */
[----:B------:R-:W-:Y:S01]  /*21180*/  F2FP.SATFINITE.E4M3.F32.PACK_AB_MERGE_C R23, RZ, R12, RZ ;  /* 0x0000000cff17723e */ /* 0x000fe200048070ff */
[----:B------:R-:W-:Y:S01]  /*21190*/  @!P4 STG.E.U8 desc[UR36][R10.64+0x49], R19 ;  /* 0x000049130a00c986 */ /* 0x000fe2000c101124 */
[----:B------:R-:W-:-:S03]  /*211a0*/  ISETP.LT.OR P4, PT, R0, 0x52, !P2 ;  /* 0x000000520000780c */ /* 0x000fc60005781670 */
[----:B------:R0:W-:Y:S01]  /*211b0*/  @!P1 STG.E.U8 desc[UR36][R10.64+0x48], R13 ;  /* 0x0000480d0a009986 */ /* 0x0001e2000c101124 */
[----:B------:R-:W-:-:S03]  /*211c0*/  ISETP.LT.OR P1, PT, R0, 0x52, !P3 ;  /* 0x000000520000780c */ /* 0x000fc60005f21670 */
[----:B------:R-:W-:Y:S01]  /*211d0*/  @!P5 STG.E.U8 desc[UR36][R8.64+0x48], R17 ;  /* 0x000048110800d986 */ /* 0x000fe2000c101124 */
[----:B------:R-:W-:-:S03]  /*211e0*/  ISETP.LT.OR P5, PT, R0, 0x59, !P3 ;  /* 0x000000590000780c */ /* 0x000fc60005fa1670 */
[----:B------:R1:W-:Y:S01]  /*211f0*/  @!P6 STG.E.U8 desc[UR36][R8.64+0x49], R21 ;  /* 0x000049150800e986 */ /* 0x0003e2000c101124 */
[----:B------:R-:W-:-:S03]  /*21200*/  ISETP.LT.OR P6, PT, R0, 0x5a, !P3 ;  /* 0x0000005a0000780c */ /* 0x000fc60005fc1670 */
[----:B------:R3:W-:Y:S01]  /*21210*/  @!P0 STG.E.U8 desc[UR36][R10.64+0x50], R23 ;  /* 0x000050170a008986 */ /* 0x0007e2000c101124 */
[----:B------:R-:W-:Y:S01]  /*21220*/  ISETP.LT.OR P0, PT, R0, 0x51, !P2 ;  /* 0x000000510000780c */ /* 0x000fe20005701670 */
[-C--:B0-----:R-:W-:Y:S01]  /*21230*/  FMUL R13, R234, R2.reuse ;  /* 0x00000002ea0d7220 */ /* 0x081fe20000400000 */
[----:B------:R-:W-:-:S04]  /*21240*/  FMUL R15, R233, R2 ;  /* 0x00000002e90f7220 */ /* 0x000fc80000400000 */
[----:B-1----:R-:W-:Y:S02]  /*21250*/  F2FP.SATFINITE.E4M3.F32.PACK_AB_MERGE_C R21, RZ, R13, RZ ;  /* 0x0000000dff15723e */ /* 0x002fe400048070ff */
[----:B---3--:R-:W-:Y:S01]  /*21260*/  F2FP.SATFINITE.E4M3.F32.PACK_AB_MERGE_C R23, RZ, R15, RZ ;  /* 0x0000000fff17723e */ /* 0x008fe200048070ff */
[-C--:B------:R-:W-:Y:S01]  /*21270*/  FMUL R13, R231, R2.reuse ;  /* 0x00000002e70d7220 */ /* 0x080fe20000400000 */
[-C--:B------:R-:W-:Y:S01]  /*21280*/  FMUL R15, R229, R2.reuse ;  /* 0x00000002e50f7220 */ /* 0x080fe20000400000 */
[-C--:B--2---:R-:W-:Y:S01]  /*21290*/  FMUL R12, R14, R2.reuse ;  /* 0x000000020e0c7220 */ /* 0x084fe20000400000 */
[----:B------:R-:W-:-:S04]  /*212a0*/  FMUL R14, R235, R2 ;  /* 0x00000002eb0e7220 */ /* 0x000fc80000400000 */
[----:B------:R-:W-:Y:S01]  /*212b0*/  F2FP.SATFINITE.E4M3.F32.PACK_AB_MERGE_C R17, RZ, R12, RZ ;  /* 0x0000000cff11723e */ /* 0x000fe200048070ff */
[----:B------:R-:W-:Y:S01]  /*212c0*/  FMUL R12, R153, R2 ;  /* 0x00000002990c7220 */ /* 0x000fe20000400000 */
[----:B------:R-:W-:-:S04]  /*212d0*/  F2FP.SATFINITE.E4M3.F32.PACK_AB_MERGE_C R19, RZ, R14, RZ ;  /* 0x0000000eff13723e */ /* 0x000fc800048070ff */
[----:B------:R-:W-:Y:S01]  /*212e0*/  F2FP.SATFINITE.E4M3.F32.PACK_AB_MERGE_C R153, RZ, R12, RZ ;  /* 0x0000000cff99723e */ /* 0x000fe200048070ff */
[----:B------:R0:W-:Y:S01]  /*212f0*/  @!P1 STG.E.U8 desc[UR36][R10.64+0x51], R17 ;  /* 0x000051110a009986 */ /* 0x0001e2000c101124 */
[----:B------:R-:W-:Y:S01]  /*21300*/  FMUL R12, R232, R2 ;  /* 0x00000002e80c7220 */ /* 0x000fe20000400000 */
[C---:B------:R-:W-:Y:S02]  /*21310*/  ISETP.LT.OR P1, PT, R0.reuse, 0x59, !P2 ;  /* 0x000000590000780c */ /* 0x040fe40005721670 */
[----:B------:R1:W-:Y:S01]  /*21320*/  @!P0 STG.E.U8 desc[UR36][R8.64+0x50], R19 ;  /* 0x0000501308008986 */ /* 0x0003e2000c101124 */
[----:B------:R-:W-:-:S03]  /*21330*/  ISETP.LT.OR P0, PT, R0, 0x61, !P2 ;  /* 0x000000610000780c */ /* 0x000fc60005701670 */
[----:B------:R2:W-:Y:S01]  /*21340*/  @!P4 STG.E.U8 desc[UR36][R8.64+0x51], R21 ;  /* 0x000051150800c986 */ /* 0x0005e2000c101124 */
[----:B------:R-:W-:-:S03]  /*21350*/  ISETP.LT.OR P4, PT, R0, 0x5a, !P2 ;  /* 0x0000005a0000780c */ /* 0x000fc60005781670 */
[----:B------:R3:W-:Y:S01]  /*21360*/  @!P5 STG.E.U8 desc[UR36][R10.64+0x58], R23 ;  /* 0x000058170a00d986 */ /* 0x0007e2000c101124 */
[----:B------:R-:W-:-:S03]  /*21370*/  ISETP.LT.OR P5, PT, R0, 0x61, !P3 ;  /* 0x000000610000780c */ /* 0x000fc60005fa1670 */
[----:B------:R4:W-:Y:S01]  /*21380*/  @!P6 STG.E.U8 desc[UR36][R10.64+0x59], R153 ;  /* 0x000059990a00e986 */ /* 0x0009e2000c101124 */
[----:B------:R-:W-:Y:S01]  /*21390*/  ISETP.LT.OR P6, PT, R0, 0x62, !P3 ;  /* 0x000000620000780c */ /* 0x000fe20005fc1670 */
[----:B------:R-:W-:Y:S01]  /*213a0*/  FMUL R14, R230, R2 ;  /* 0x00000002e60e7220 */ /* 0x000fe20000400000 */
[----:B0-----:R-:W-:Y:S01]  /*213b0*/  F2FP.SATFINITE.E4M3.F32.PACK_AB_MERGE_C R17, RZ, R12, RZ ;  /* 0x0000000cff11723e */ /* 0x001fe200048070ff */
[----:B------:R-:W-:Y:S01]  /*213c0*/  FMUL R12, R228, R2 ;  /* 0x00000002e40c7220 */ /* 0x000fe20000400000 */
[----:B-1----:R-:W-:Y:S02]  /*213d0*/  F2FP.SATFINITE.E4M3.F32.PACK_AB_MERGE_C R19, RZ, R13, RZ ;  /* 0x0000000dff13723e */ /* 0x002fe400048070ff */
[----:B--2---:R-:W-:Y:S02]  /*213e0*/  F2FP.SATFINITE.E4M3.F32.PACK_AB_MERGE_C R21, RZ, R14, RZ ;  /* 0x0000000eff15723e */ /* 0x004fe400048070ff */
[----:B---3--:R-:W-:Y:S02]  /*213f0*/  F2FP.SATFINITE.E4M3.F32.PACK_AB_MERGE_C R23, RZ, R15, RZ ;  /* 0x0000000fff17723e */ /* 0x008fe400048070ff */
[----:B----4-:R-:W-:Y:S01]  /*21400*/  F2FP.SATFINITE.E4M3.F32.PACK_AB_MERGE_C R153, RZ, R12, RZ ;  /* 0x0000000cff99723e */ /* 0x010fe200048070ff */
[----:B------:R0:W-:Y:S01]  /*21410*/  @!P1 STG.E.U8 desc[UR36][R8.64+0x58], R17 ;  /* 0x0000581108009986 */ /* 0x0001e2000c101124 */
[----:B------:R-:W-:Y:S01]  /*21420*/  FMUL R12, R227, R2 ;  /* 0x00000002e30c7220 */ /* 0x000fe20000400000 */
[----:B------:R-:W-:-:S02]  /*21430*/  ISETP.LT.OR P1, PT, R0, 0x62, !P2 ;  /* 0x000000620000780c */ /* 0x000fc40005721670 */
        /* <DEDUP_REMOVED lines=8> */
[-C--:B------:R-:W-:Y:S01]  /*214c0*/  FMUL R13, R226, R2.reuse ;  /* 0x00000002e20d7220 */ /* 0x080fe20000400000 */
[----:B------:R-:W-:Y:S01]  /*214d0*/  FMUL R14, R225, R2 ;  /* 0x00000002e10e7220 */ /* 0x000fe20000400000 */
[----:B0-----:R-:W-:Y:S01]  /*214e0*/  F2FP.SATFINITE.E4M3.F32.PACK_AB_MERGE_C R17, RZ, R12, RZ ;  /* 0x0000000cff11723e */ /* 0x001fe200048070ff */
[-C--:B------:R-:W-:Y:S01]  /*214f0*/  FMUL R15, R224, R2.reuse ;  /* 0x00000002e00f7220 */ /* 0x080fe20000400000 */
[----:B------:R-:W-:Y:S01]  /*21500*/  FMUL R12, R223, R2 ;  /* 0x00000002df0c7220 */ /* 0x000fe20000400000 */
[----:B-1----:R-:W-:Y:S02]  /*21510*/  F2FP.SATFINITE.E4M3.F32.PACK_AB_MERGE_C R19, RZ, R13, RZ ;  /* 0x0000000dff13723e */ /* 0x002fe400048070ff */
[----:B--2---:R-:W-:Y:S02]  /*21520*/  F2FP.SATFINITE.E4M3.F32.PACK_AB_MERGE_C R21, RZ, R14, RZ ;  /* 0x0000000eff15723e */ /* 0x004fe400048070ff */
[----:B---3--:R-:W-:-:S02]  /*21530*/  F2FP.SATFINITE.E4M3.F32.PACK_AB_MERGE_C R23, RZ, R15, RZ ;  /* 0x0000000fff17723e */ /* 0x008fc400048070ff */
[----:B----4-:R-:W-:Y:S01]  /*21540*/  F2FP.SATFINITE.E4M3.F32.PACK_AB_MERGE_C R153, RZ, R12, RZ ;  /* 0x0000000cff99723e */ /* 0x010fe200048070ff */
        /* <DEDUP_REMOVED lines=12> */
[-C--:B------:R-:W-:Y:S01]  /*21610*/  FMUL R14, R220, R2.reuse ;  /* 0x00000002dc0e7220 */ /* 0x080fe20000400000 */
[----:B------:R-:W-:Y:S01]  /*21620*/  FMUL R15, R219, R2 ;  /* 0x00000002db0f7220 */ /* 0x000fe20000400000 */
[----:B0-----:R-:W-:Y:S01]  /*21630*/  F2FP.SATFINITE.E4M3.F32.PACK_AB_MERGE_C R17, RZ, R12, RZ ;  /* 0x0000000cff11723e */ /* 0x001fe200048070ff */
        /* <DEDUP_REMOVED lines=166> */
[----:B------:R-:W-:-:S03]  /*220a0*/  ISETP.LT.OR P1, PT, R0, 0xca, !P3 ;  /* 0x000000ca0000780c */ /* 0x000fc60005f21670 */
[----:B------:R1:W-:Y:S01]  /*220b0*/  @!P4 STG.E.U8 desc[UR36][R10.64+0xc1], R19 ;  /* 0x0000c1130a00c986 */ /* 0x0003e2000c101124 */
[----:B------:R-:W-:-:S03]  /*220c0*/  ISETP.LT.OR P4, PT, R0, 0xca, !P2 ;  /* 0x000000ca0000780c */ /* 0x000fc60005781670 */
[----:B------:R2:W-:Y:S01]  /*220d0*/  @!P5 STG.E.U8 desc[UR36][R8.64+0xc0], R21 ;  /* 0x0000c0150800d986 */ /* 0x0005e2000c101124 */
[----:B------:R-:W-:-:S03]  /*220e0*/  FMUL R12, R177, R2 ;  /* 0x00000002b10c7220 */ /* 0x000fc60000400000 */
[----:B------:R3:W-:Y:S01]  /*220f0*/  @!P6 STG.E.U8 desc[UR36][R8.64+0xc1], R23 ;  /* 0x0000c1170800e986 */ /* 0x0007e2000c101124 */
[----:B------:R-:W-:-:S03]  /*22100*/  ISETP.LT.OR P5, PT, R0, 0xd1, !P3 ;  /* 0x000000d10000780c */ /* 0x000fc60005fa1670 */
[----:B------:R4:W-:Y:S01]  /*22110*/  @!P0 STG.E.U8 desc[UR36][R10.64+0xc8], R153 ;  /* 0x0000c8990a008986 */ /* 0x0009e2000c101124 */
[----:B------:R-:W-:Y:S01]  /*22120*/  ISETP.LT.OR P0, PT, R0, 0xc9, !P2 ;  /* 0x000000c90000780c */ /* 0x000fe20005701670 */
[-C--:B------:R-:W-:Y:S01]  /*22130*/  FMUL R13, R176, R2.reuse ;  /* 0x00000002b00d7220 */ /* 0x080fe20000400000 */
[-C--:B------:R-:W-:Y:S01]  /*22140*/  FMUL R14, R175, R2.reuse ;  /* 0x00000002af0e7220 */ /* 0x080fe20000400000 */
[----:B------:R-:W-:Y:S01]  /*22150*/  ISETP.LT.OR P6, PT, R0, 0xd2, !P3 ;  /* 0x000000d20000780c */ /* 0x000fe20005fc1670 */
[----:B------:R-:W-:Y:S01]  /*22160*/  FMUL R15, R174, R2 ;  /* 0x00000002ae0f7220 */ /* 0x000fe20000400000 */
[----:B0-----:R-:W-:Y:S01]  /*22170*/  F2FP.SATFINITE.E4M3.F32.PACK_AB_MERGE_C R17, RZ, R12, RZ ;  /* 0x0000000cff11723e */ /* 0x001fe200048070ff */
[----:B------:R-:W-:Y:S01]  /*22180*/  FMUL R12, R173, R2 ;  /* 0x00000002ad0c7220 */ /* 0x000fe20000400000 */
[----:B-1----:R-:W-:Y:S02]  /*22190*/  F2FP.SATFINITE.E4M3.F32.PACK_AB_MERGE_C R19, RZ, R13, RZ ;  /* 0x0000000dff13723e */ /* 0x002fe400048070ff */
[----:B--2---:R-:W-:-:S02]  /*221a0*/  F2FP.SATFINITE.E4M3.F32.PACK_AB_MERGE_C R21, RZ, R14, RZ ;  /* 0x0000000eff15723e */ /* 0x004fc400048070ff */
[----:B---3--:R-:W-:Y:S01]  /*221b0*/  F2FP.SATFINITE.E4M3.F32.PACK_AB_MERGE_C R23, RZ, R15, RZ ;  /* 0x0000000fff17723e */ /* 0x008fe200048070ff */
[----:B------:R0:W-:Y:S01]  /*221c0*/  @!P1 STG.E.U8 desc[UR36][R10.64+0xc9], R17 ;  /* 0x0000c9110a009986 */ /* 0x0001e2000c101124 */
[----:B----4-:R-:W-:Y:S02]  /*221d0*/  F2FP.SATFINITE.E4M3.F32.PACK_AB_MERGE_C R153, RZ, R12, RZ ;  /* 0x0000000cff99723e */ /* 0x010fe400048070ff */
[----:B------:R-:W-:Y:S01]  /*221e0*/  ISETP.LT.OR P1, PT, R0, 0xd1, !P2 ;  /* 0x000000d10000780c */ /* 0x000fe20005721670 */
        /* <DEDUP_REMOVED lines=8> */
[----:B------:R4:W-:Y:S01]  /*22270*/  @!P6 STG.E.U8 desc[UR36][R10.64+0xd1], R153 ;  /* 0x0000d1990a00e986 */ /* 0x0009e2000c101124 */
[----:B------:R-:W-:Y:S01]  /*22280*/  ISETP.LT.OR P6, PT, R0, 0xda, !P3 ;  /* 0x000000da0000780c */ /* 0x000fe20005fc1670 */
[----:B------:R-:W-:Y:S01]  /*22290*/  FMUL R15, R169, R2 ;  /* 0x00000002a90f7220 */ /* 0x000fe20000400000 */
[----:B0-----:R-:W-:Y:S02]  /*222a0*/  F2FP.SATFINITE.E4M3.F32.PACK_AB_MERGE_C R17, RZ, R12, RZ ;  /* 0x0000000cff11723e */ /* 0x001fe400048070ff */
[----:B-1----:R-:W-:Y:S01]  /*222b0*/  F2FP.SATFINITE.E4M3.F32.PACK_AB_MERGE_C R19, RZ, R13, RZ ;  /* 0x0000000dff13723e */ /* 0x002fe200048070ff */
[----:B------:R-:W-:Y:S01]  /*222c0*/  FMUL R12, R168, R2 ;  /* 0x00000002a80c7220 */ /* 0x000fe20000400000 */
[----:B--2---:R-:W-:Y:S01]  /*222d0*/  F2FP.SATFINITE.E4M3.F32.PACK_AB_MERGE_C R21, RZ, R14, RZ ;  /* 0x0000000eff15723e */ /* 0x004fe200048070ff */
[----:B------:R0:W-:Y:S01]  /*222e0*/  @!P1 STG.E.U8 desc[UR36][R8.64+0xd0], R17 ;  /* 0x0000d01108009986 */ /* 0x0001e2000c101124 */
[----:B---3--:R-:W-:-:S02]  /*222f0*/  F2FP.SATFINITE.E4M3.F32.PACK_AB_MERGE_C R23, RZ, R15, RZ ;  /* 0x0000000fff17723e */ /* 0x008fc400048070ff */
[C---:B------:R-:W-:Y:S01]  /*22300*/  ISETP.LT.OR P0, PT, R0.reuse, 0xd9, !P2 ;  /* 0x000000d90000780c */ /* 0x040fe20005701670 */
[----:B------:R1:W-:Y:S01]  /*22310*/  @!P4 STG.E.U8 desc[UR36][R8.64+0xd1], R19 ;  /* 0x0000d1130800c986 */ /* 0x0003e2000c101124 */
[C---:B------:R-:W-:Y:S02]  /*22320*/  ISETP.LT.OR P1, PT, R0.reuse, 0xda, !P2 ;  /* 0x000000da0000780c */ /* 0x040fe40005721670 */
[C---:B------:R-:W-:Y:S01]  /*22330*/  ISETP.LT.OR P4, PT, R0.reuse, 0xe1, !P3 ;  /* 0x000000e10000780c */ /* 0x040fe20005f81670 */
[----:B------:R2:W-:Y:S01]  /*22340*/  @!P5 STG.E.U8 desc[UR36][R10.64+0xd8], R21 ;  /* 0x0000d8150a00d986 */ /* 0x0005e2000c101124 */
[----:B----4-:R-:W-:Y:S01]  /*22350*/  F2FP.SATFINITE.E4M3.F32.PACK_AB_MERGE_C R153, RZ, R12, RZ ;  /* 0x0000000cff99723e */ /* 0x010fe200048070ff */
[-C--:B------:R-:W-:Y:S01]  /*22360*/  FMUL R12, R167, R2.reuse ;  /* 0x00000002a70c7220 */ /* 0x080fe20000400000 */
[----:B------:R-:W-:Y:S01]  /*22370*/  ISETP.LT.OR P5, PT, R0, 0xe2, !P3 ;  /* 0x000000e20000780c */ /* 0x000fe20005fa1670 */
[----:B------:R3:W-:Y:S01]  /*22380*/  @!P6 STG.E.U8 desc[UR36][R10.64+0xd9], R23 ;  /* 0x0000d9170a00e986 */ /* 0x0007e2000c101124 */
[-C--:B------:R-:W-:Y:S01]  /*22390*/  FMUL R13, R166, R2.reuse ;  /* 0x00000002a60d7220 */ /* 0x080fe20000400000 */
[----:B------:R-:W-:Y:S01]  /*223a0*/  ISETP.LT.OR P6, PT, R0, 0xe1, !P2 ;  /* 0x000000e10000780c */ /* 0x000fe200057c1670 */
[-C--:B------:R-:W-:Y:S01]  /*223b0*/  FMUL R14, R165, R2.reuse ;  /* 0x00000002a50e7220 */ /* 0x080fe20000400000 */
[----:B------:R-:W-:Y:S01]  /*223c0*/  FMUL R15, R164, R2 ;  /* 0x00000002a40f7220 */ /* 0x000fe20000400000 */
[----:B0-----:R-:W-:-:S02]  /*223d0*/  F2FP.SATFINITE.E4M3.F32.PACK_AB_MERGE_C R17, RZ, R12, RZ ;  /* 0x0000000cff11723e */ /* 0x001fc400048070ff */
[----:B-1----:R-:W-:Y:S02]  /*223e0*/  F2FP.SATFINITE.E4M3.F32.PACK_AB_MERGE_C R19, RZ, R13, RZ ;  /* 0x0000000dff13723e */ /* 0x002fe400048070ff */
[----:B--2---:R-:W-:Y:S01]  /*223f0*/  F2FP.SATFINITE.E4M3.F32.PACK_AB_MERGE_C R21, RZ, R14, RZ ;  /* 0x0000000eff15723e */ /* 0x004fe200048070ff */
[----:B------:R-:W-:Y:S01]  /*22400*/  FMUL R12, R163, R2 ;  /* 0x00000002a30c7220 */ /* 0x000fe20000400000 */
[----:B------:R0:W-:Y:S01]  /*22410*/  @!P0 STG.E.U8 desc[UR36][R8.64+0xd8], R153 ;  /* 0x0000d89908008986 */ /* 0x0001e2000c101124 */
[----:B---3--:R-:W-:Y:S02]  /*22420*/  F2FP.SATFINITE.E4M3.F32.PACK_AB_MERGE_C R23, RZ, R15, RZ ;  /* 0x0000000fff17723e */ /* 0x008fe400048070ff */
[C---:B------:R-:W-:Y:S01]  /*22430*/  ISETP.LT.OR P0, PT, R0.reuse, 0xe2, !P2 ;  /* 0x000000e20000780c */ /* 0x040fe20005701670 */
[----:B------:R-:W-:Y:S04]  /*22440*/  @!P1 STG.E.U8 desc[UR36][R8.64+0xd9], R17 ;  /* 0x0000d91108009986 */ /* 0x000fe8000c101124 */
[----:B------:R1:W-:Y:S01]  /*22450*/  @!P4 STG.E.U8 desc[UR36][R10.64+0xe0], R19 ;  /* 0x0000e0130a00c986 */ /* 0x0003e2000c101124 */
[----:B------:R-:W-:-:S03]  /*22460*/  ISETP.LT.OR P4, PT, R0, 0xe9, !P3 ;  /* 0x000000e90000780c */ /* 0x000fc60005f81670 */
[----:B------:R2:W-:Y:S01]  /*22470*/  @!P5 STG.E.U8 desc[UR36][R10.64+0xe1], R21 ;  /* 0x0000e1150a00d986 */ /* 0x0005e2000c101124 */
[----:B------:R-:W-:Y:S02]  /*22480*/  ISETP.LT.OR P5, PT, R0, 0xea, !P3 ;  /* 0x000000ea0000780c */ /* 0x000fe40005fa1670 */
[----:B0-----:R-:W-:Y:S01]  /*22490*/  F2FP.SATFINITE.E4M3.F32.PACK_AB_MERGE_C R153, RZ, R12, RZ ;  /* 0x0000000cff99723e */ /* 0x001fe200048070ff */
[----:B------:R0:W-:Y:S01]  /*224a0*/  @!P6 STG.E.U8 desc[UR36][R8.64+0xe0], R23 ;  /* 0x0000e0170800e986 */ /* 0x0001e2000c101124 */
[-C--:B------:R-:W-:Y:S01]  /*224b0*/  FMUL R12, R162, R2.reuse ;  /* 0x00000002a20c7220 */ /* 0x080fe20000400000 */
[----:B------:R-:W-:Y:S01]  /*224c0*/  ISETP.LT.OR P6, PT, R0, 0xe9, !P2 ;  /* 0x000000e90000780c */ /* 0x000fe200057c1670 */
[-C--:B------:R-:W-:Y:S01]  /*224d0*/  FMUL R13, R161, R2.reuse ;  /* 0x00000002a10d7220 */ /* 0x080fe20000400000 */
[----:B------:R-:W-:Y:S02]  /*224e0*/  FMUL R14, R160, R2 ;  /* 0x00000002a00e7220 */ /* 0x000fe40000400000 */
[----:B-1----:R-:W-:-:S02]  /*224f0*/  F2FP.SATFINITE.E4M3.F32.PACK_AB_MERGE_C R19, RZ, R12, RZ ;  /* 0x0000000cff13723e */ /* 0x002fc400048070ff */
[----:B--2---:R-:W-:Y:S01]  /*22500*/  F2FP.SATFINITE.E4M3.F32.PACK_AB_MERGE_C R21, RZ, R13, RZ ;  /* 0x0000000dff15723e */ /* 0x004fe200048070ff */
[----:B------:R-:W-:Y:S01]  /*22510*/  @!P0 STG.E.U8 desc[UR36][R8.64+0xe1], R153 ;  /* 0x0000e19908008986 */ /* 0x000fe2000c101124 */
[C---:B------:R-:W-:Y:S02]  /*22520*/  ISETP.LT.OR P0, PT, R0.reuse, 0xea, !P2 ;  /* 0x000000ea0000780c */ /* 0x040fe40005701670 */
[----:B0-----:R-:W-:Y:S01]  /*22530*/  F2FP.SATFINITE.E4M3.F32.PACK_AB_MERGE_C R23, RZ, R14, RZ ;  /* 0x0000000eff17723e */ /* 0x001fe200048070ff */
[----:B------:R0:W-:Y:S01]  /*22540*/  @!P4 STG.E.U8 desc[UR36][R10.64+0xe8], R19 ;  /* 0x0000e8130a00c986 */ /* 0x0001e2000c101124 */
[C---:B------:R-:W-:Y:S02]  /*22550*/  ISETP.LT.OR P1, PT, R0.reuse, 0xf1, !P3 ;  /* 0x000000f10000780c */ /* 0x040fe40005f21670 */
[C---:B------:R-:W-:Y:S01]  /*22560*/  ISETP.LT.OR P4, PT, R0.reuse, 0xf2, !P3 ;  /* 0x000000f20000780c */ /* 0x040fe20005f81670 */
[----:B------:R1:W-:Y:S01]  /*22570*/  @!P5 STG.E.U8 desc[UR36][R10.64+0xe9], R21 ;  /* 0x0000e9150a00d986 */ /* 0x0003e2000c101124 */
[----:B------:R-:W-:Y:S01]  /*22580*/  ISETP.LT.OR P5, PT, R0, 0xf1, !P2 ;  /* 0x000000f10000780c */ /* 0x000fe200057a1670 */
[-C--:B------:R-:W-:Y:S01]  /*22590*/  FMUL R15, R159, R2.reuse ;  /* 0x000000029f0f7220 */ /* 0x080fe20000400000 */
[-C--:B------:R-:W-:Y:S01]  /*225a0*/  FMUL R17, R158, R2.reuse ;  /* 0x000000029e117220 */ /* 0x080fe20000400000 */
[----:B------:R2:W-:Y:S01]  /*225b0*/  @!P6 STG.E.U8 desc[UR36][R8.64+0xe8], R23 ;  /* 0x0000e8170800e986 */ /* 0x0005e2000c101124 */
[-C--:B------:R-:W-:Y:S01]  /*225c0*/  FMUL R12, R157, R2.reuse ;  /* 0x000000029d0c7220 */ /* 0x080fe20000400000 */
[----:B------:R-:W-:Y:S01]  /*225d0*/  ISETP.LT.OR P6, PT, R0, 0xf2, !P2 ;  /* 0x000000f20000780c */ /* 0x000fe200057c1670 */
[-C--:B------:R-:W-:Y:S01]  /*225e0*/  FMUL R13, R156, R2.reuse ;  /* 0x000000029c0d7220 */ /* 0x080fe20000400000 */
[----:B------:R-:W-:Y:S01]  /*225f0*/  F2FP.SATFINITE.E4M3.F32.PACK_AB_MERGE_C R15, RZ, R15, RZ ;  /* 0x0000000fff0f723e */ /* 0x000fe200048070ff */
[----:B------:R-:W-:Y:S01]  /*22600*/  FMUL R14, R155, R2 ;  /* 0x000000029b0e7220 */ /* 0x000fe20000400000 */
[----:B------:R-:W-:-:S02]  /*22610*/  F2FP.SATFINITE.E4M3.F32.PACK_AB_MERGE_C R17, RZ, R17, RZ ;  /* 0x00000011ff11723e */ /* 0x000fc400048070ff */
[----:B0-----:R-:W-:Y:S02]  /*22620*/  F2FP.SATFINITE.E4M3.F32.PACK_AB_MERGE_C R19, RZ, R12, RZ ;  /* 0x0000000cff13723e */ /* 0x001fe400048070ff */
[----:B-1----:R-:W-:Y:S01]  /*22630*/  F2FP.SATFINITE.E4M3.F32.PACK_AB_MERGE_C R21, RZ, R13, RZ ;  /* 0x0000000dff15723e */ /* 0x002fe200048070ff */
[----:B------:R0:W-:Y:S01]  /*22640*/  @!P0 STG.E.U8 desc[UR36][R8.64+0xe9], R15 ;  /* 0x0000e90f08008986 */ /* 0x0001e2000c101124 */
[----:B--2---:R-:W-:-:S03]  /*22650*/  F2FP.SATFINITE.E4M3.F32.PACK_AB_MERGE_C R23, RZ, R14, RZ ;  /* 0x0000000eff17723e */ /* 0x004fc600048070ff */
[----:B------:R1:W-:Y:S01]  /*22660*/  @!P1 STG.E.U8 desc[UR36][R10.64+0xf0], R17 ;  /* 0x0000f0110a009986 */ /* 0x0003e2000c101124 */
[----:B------:R-:W-:-:S03]  /*22670*/  ISETP.GE.AND P1, PT, R3, 0x81, PT ;  /* 0x000000810300780c */ /* 0x000fc60003f26270 */
[----:B------:R2:W-:Y:S01]  /*22680*/  @!P4 STG.E.U8 desc[UR36][R10.64+0xf1], R19 ;  /* 0x0000f1130a00c986 */ /* 0x0005e2000c101124 */
[C---:B------:R-:W-:Y:S02]  /*22690*/  ISETP.LT.OR P4, PT, R0.reuse, 0xf9, !P3 ;  /* 0x000000f90000780c */ /* 0x040fe40005f81670 */
[C---:B------:R-:W-:Y:S01]  /*226a0*/  ISETP.LT.OR P3, PT, R0.reuse, 0xfa, !P3 ;  /* 0x000000fa0000780c */ /* 0x040fe20005f61670 */
[----:B------:R-:W-:Y:S01]  /*226b0*/  @!P5 STG.E.U8 desc[UR36][R8.64+0xf0], R21 ;  /* 0x0000f0150800d986 */ /* 0x000fe2000c101124 */
[C---:B------:R-:W-:Y:S02]  /*226c0*/  ISETP.LT.OR P5, PT, R0.reuse, 0xf9, !P2 ;  /* 0x000000f90000780c */ /* 0x040fe400057a1670 */
[----:B------:R-:W-:Y:S01]  /*226d0*/  ISETP.LT.OR P2, PT, R0, 0xfa, !P2 ;  /* 0x000000fa0000780c */ /* 0x000fe20005741670 */
[----:B------:R-:W-:Y:S01]  /*226e0*/  @!P6 STG.E.U8 desc[UR36][R8.64+0xf1], R23 ;  /* 0x0000f1170800e986 */ /* 0x000fe2000c101124 */
[----:B------:R-:W-:Y:S01]  /*226f0*/  ISETP.GE.AND P0, PT, R3, 0x89, PT ;  /* 0x000000890300780c */ /* 0x000fe20003f06270 */
[-C--:B------:R-:W-:Y:S01]  /*22700*/  FMUL R3, R154, R2.reuse ;  /* 0x000000029a037220 */ /* 0x080fe20000400000 */
[-C--:B------:R-:W-:Y:S01]  /*22710*/  FMUL R12, R152, R2.reuse ;  /* 0x00000002980c7220 */ /* 0x080fe20000400000 */
[----:B------:R-:W-:Y:S01]  /*22720*/  ISETP.LT.OR P6, PT, R0, 0x1, !P1 ;  /* 0x000000010000780c */ /* 0x000fe20004fc1670 */
[-C--:B------:R-:W-:Y:S01]  /*22730*/  FMUL R14, R20, R2.reuse ;  /* 0x00000002140e7220 */ /* 0x080fe20000400000 */
[-C--:B------:R-:W-:Y:S01]  /*22740*/  FMUL R13, R22, R2.reuse ;  /* 0x00000002160d7220 */ /* 0x080fe20000400000 */
[----:B------:R-:W-:Y:S01]  /*22750*/  FMUL R24, R24, R2 ;  /* 0x0000000218187220 */ /* 0x000fe20000400000 */
[----:B------:R-:W-:-:S02]  /*22760*/  F2FP.SATFINITE.E4M3.F32.PACK_AB_MERGE_C R3, RZ, R3, RZ ;  /* 0x00000003ff03723e */ /* 0x000fc400048070ff */
[----:B0-----:R-:W-:Y:S02]  /*22770*/  F2FP.SATFINITE.E4M3.F32.PACK_AB_MERGE_C R15, RZ, R12, RZ ;  /* 0x0000000cff0f723e */ /* 0x001fe400048070ff */
[----:B-1----:R-:W-:Y:S02]  /*22780*/  F2FP.SATFINITE.E4M3.F32.PACK_AB_MERGE_C R17, RZ, R14, RZ ;  /* 0x0000000eff11723e */ /* 0x002fe400048070ff */
[----:B------:R-:W-:Y:S02]  /*22790*/  F2FP.SATFINITE.E4M3.F32.PACK_AB_MERGE_C R13, RZ, R13, RZ ;  /* 0x0000000dff0d723e */ /* 0x000fe400048070ff */
[----:B--2---:R-:W-:Y:S01]  /*227a0*/  F2FP.SATFINITE.E4M3.F32.PACK_AB_MERGE_C R19, RZ, R24, RZ ;  /* 0x00000018ff13723e */ /* 0x004fe200048070ff */
[----:B------:R0:W-:Y:S01]  /*227b0*/  @!P4 STG.E.U8 desc[UR36][R10.64+0xf8], R3 ;  /* 0x0000f8030a00c986 */ /* 0x0001e2000c101124 */
[----:B------:R-:W-:-:S03]  /*227c0*/  ISETP.LT.OR P4, PT, R0, 0x2, !P0 ;  /* 0x000000020000780c */ /* 0x000fc60004781670 */
[----:B------:R-:W-:Y:S01]  /*227d0*/  @!P3 STG.E.U8 desc[UR36][R10.64+0xf9], R15 ;  /* 0x0000f90f0a00b986 */ /* 0x000fe2000c101124 */
[----:B------:R-:W-:-:S03]  /*227e0*/  ISETP.LT.OR P3, PT, R0, 0x1, !P0 ;  /* 0x000000010000780c */ /* 0x000fc60004761670 */
[----:B------:R-:W-:Y:S01]  /*227f0*/  @!P2 STG.E.U8 desc[UR36][R8.64+0xf9], R17 ;  /* 0x0000f9110800a986 */ /* 0x000fe2000c101124 */
[----:B------:R-:W-:-:S03]  /*22800*/  ISETP.LT.OR P2, PT, R0, 0x2, !P1 ;  /* 0x000000020000780c */ /* 0x000fc60004f41670 */
[----:B------:R1:W-:Y:S01]  /*22810*/  @!P5 STG.E.U8 desc[UR36][R8.64+0xf8], R13 ;  /* 0x0000f80d0800d986 */ /* 0x0003e2000c101124 */
[C---:B------:R-:W-:Y:S01]  /*22820*/  ISETP.LT.OR P5, PT, R0.reuse, 0x9, !P1 ;  /* 0x000000090000780c */ /* 0x040fe20004fa1670 */
[-C--:B------:R-:W-:Y:S02]  /*22830*/  FMUL R25, R25, R2.reuse ;  /* 0x0000000219197220 */ /* 0x080fe40000400000 */
[----:B------:R-:W-:Y:S01]  /*22840*/  @!P6 STG.E.U8 desc[UR36][R6.64], R19 ;  /* 0x000000130600e986 */ /* 0x000fe2000c101124 */
[----:B------:R-:W-:Y:S01]  /*22850*/  ISETP.LT.OR P6, PT, R0, 0xa, !P1 ;  /* 0x0000000a0000780c */ /* 0x000fe20004fc1670 */
[-C--:B------:R-:W-:Y:S01]  /*22860*/  FMUL R26, R26, R2.reuse ;  /* 0x000000021a1a7220 */ /* 0x080fe20000400000 */
[-C--:B------:R-:W-:Y:S01]  /*22870*/  FMUL R27, R27, R2.reuse ;  /* 0x000000021b1b7220 */ /* 0x080fe20000400000 */
[-C--:B------:R-:W-:Y:S01]  /*22880*/  FMUL R28, R28, R2.reuse ;  /* 0x000000021c1c7220 */ /* 0x080fe20000400000 */
[----:B------:R-:W-:Y:S01]  /*22890*/  FMUL R29, R29, R2 ;  /* 0x000000021d1d7220 */ /* 0x000fe20000400000 */
[----:B------:R-:W-:-:S02]  /*228a0*/  F2FP.SATFINITE.E4M3.F32.PACK_AB_MERGE_C R25, RZ, R25, RZ ;  /* 0x00000019ff19723e */ /* 0x000fc400048070ff */
[----:B0-----:R-:W-:Y:S02]  /*228b0*/  F2FP.SATFINITE.E4M3.F32.PACK_AB_MERGE_C R3, RZ, R26, RZ ;  /* 0x0000001aff03723e */ /* 0x001fe400048070ff */
[----:B------:R-:W-:Y:S02]  /*228c0*/  F2FP.SATFINITE.E4M3.F32.PACK_AB_MERGE_C R27, RZ, R27, RZ ;  /* 0x0000001bff1b723e */ /* 0x000fe400048070ff */
[----:B-1----:R-:W-:Y:S02]  /*228d0*/  F2FP.SATFINITE.E4M3.F32.PACK_AB_MERGE_C R9, RZ, R28, RZ ;  /* 0x0000001cff09723e */ /* 0x002fe400048070ff */
        /* <DEDUP_REMOVED lines=9> */
[----:B------:R-:W-:Y:S01]  /*22970*/  @!P6 STG.E.U8 desc[UR36][R6.64+0x9], R29 ;  /* 0x0000091d0600e986 */ /* 0x000fe2000c101124 */
[----:B------:R-:W-:Y:S01]  /*22980*/  ISETP.LT.OR P6, PT, R0, 0x12, !P1 ;  /* 0x000000120000780c */ /* 0x000fe20004fc1670 */
[-C--:B------:R-:W-:Y:S01]  /*22990*/  FMUL R30, R30, R2.reuse ;  /* 0x000000021e1e7220 */ /* 0x080fe20000400000 */
[-C--:B------:R-:W-:Y:S01]  /*229a0*/  FMUL R31, R31, R2.reuse ;  /* 0x000000021f1f7220 */ /* 0x080fe20000400000 */
[-C--:B------:R-:W-:Y:S01]  /*229b0*/  FMUL R32, R32, R2.reuse ;  /* 0x0000000220207220 */ /* 0x080fe20000400000 */
[-C--:B------:R-:W-:Y:S01]  /*229c0*/  FMUL R33, R33, R2.reuse ;  /* 0x0000000221217220 */ /* 0x080fe20000400000 */
[----:B------:R-:W-:Y:S01]  /*229d0*/  FMUL R34, R34, R2 ;  /* 0x0000000222227220 */ /* 0x000fe20000400000 */
[----:B0-----:R-:W-:Y:S02]  /*229e0*/  F2FP.SATFINITE.E4M3.F32.PACK_AB_MERGE_C R3, RZ, R30, RZ ;  /* 0x0000001eff03723e */ /* 0x001fe400048070ff */
[----:B------:R-:W-:Y:S02]  /*229f0*/  F2FP.SATFINITE.E4M3.F32.PACK_AB_MERGE_C R31, RZ, R31, RZ ;  /* 0x0000001fff1f723e */ /* 0x000fe400048070ff */
[----:B-1----:R-:W-:-:S02]  /*22a00*/  F2FP.SATFINITE.E4M3.F32.PACK_AB_MERGE_C R9, RZ, R32, RZ ;  /* 0x00000020ff09723e */ /* 0x002fc400048070ff */
[----:B------:R-:W-:Y:S02]  /*22a10*/  F2FP.SATFINITE.E4M3.F32.PACK_AB_MERGE_C R33, RZ, R33, RZ ;  /* 0x00000021ff21723e */ /* 0x000fe400048070ff */
[----:B------:R-:W-:Y:S01]  /*22a20*/  F2FP.SATFINITE.E4M3.F32.PACK_AB_MERGE_C R11, RZ, R34, RZ ;  /* 0x00000022ff0b723e */ /* 0x000fe200048070ff */
[----:B------:R0:W-:Y:S01]  /*22a30*/  @!P3 STG.E.U8 desc[UR36][R4.64+0x8], R3 ;  /* 0x000008030400b986 */ /* 0x0001e2000c101124 */
[----:B------:R-:W-:-:S03]  /*22a40*/  ISETP.LT.OR P3, PT, R0, 0x12, !P0 ;  /* 0x000000120000780c */ /* 0x000fc60004761670 */
[----:B------:R-:W-:Y:S01]  /*22a50*/  @!P4 STG.E.U8 desc[UR36][R4.64+0x9], R31 ;  /* 0x0000091f0400c986 */ /* 0x000fe2000c101124 */
[----:B------:R-:W-:-:S03]  /*22a60*/  ISETP.LT.OR P4, PT, R0, 0x1a, !P1 ;  /* 0x0000001a0000780c */ /* 0x000fc60004f81670 */
[----:B------:R1:W-:Y:S01]  /*22a70*/  @!P5 STG.E.U8 desc[UR36][R6.64+0x10], R9 ;  /* 0x000010090600d986 */ /* 0x0003e2000c101124 */
[----:B------:R-:W-:-:S03]  /*22a80*/  ISETP.LT.OR P5, PT, R0, 0x19, !P0 ;  /* 0x000000190000780c */ /* 0x000fc600047a1670 */
[----:B------:R-:W-:Y:S01]  /*22a90*/  @!P6 STG.E.U8 desc[UR36][R6.64+0x11], R33 ;  /* 0x000011210600e986 */ /* 0x000fe2000c101124 */
        /* <DEDUP_REMOVED lines=8> */
[----:B------:R-:W-:Y:S02]  /*22b20*/  F2FP.SATFINITE.E4M3.F32.PACK_AB_MERGE_C R35, RZ, R35, RZ ;  /* 0x00000023ff23723e */ /* 0x000fe400048070ff */
[----:B0-----:R-:W-:Y:S02]  /*22b30*/  F2FP.SATFINITE.E4M3.F32.PACK_AB_MERGE_C R3, RZ, R36, RZ ;  /* 0x00000024ff03723e */ /* 0x001fe400048070ff */
[----:B------:R-:W-:-:S02]  /*22b40*/  F2FP.SATFINITE.E4M3.F32.PACK_AB_MERGE_C R37, RZ, R37, RZ ;  /* 0x00000025ff25723e */ /* 0x000fc400048070ff */
        /* <DEDUP_REMOVED lines=226> */
[----:B------:R1:W-:Y:S04]  /*23970*/  @!P5 STG.E.U8 desc[UR36][R6.64+0x88], R9 ;  /* 0x000088090600d986 */ /* 0x0003e8000c101124 */
[----:B------:R-:W-:Y:S01]  /*23980*/  @!P6 STG.E.U8 desc[UR36][R6.64+0x89], R93 ;  /* 0x0000895d0600e986 */ /* 0x000fe2000c101124 */
[----:B------:R-:W-:-:S03]  /*23990*/  FMUL R95, R95, R2 ;  /* 0x000000025f5f7220 */ /* 0x000fc60000400000 */
[----:B------:R-:W-:Y:S01]  /*239a0*/  @!P2 STG.E.U8 desc[UR36][R4.64+0x88], R11 ;  /* 0x0000880b0400a986 */ /* 0x000fe2000c101124 */
[----:B------:R-:W-:Y:S01]  /*239b0*/  ISETP.LT.OR P2, PT, R0, 0x91, !P1 ;  /* 0x000000910000780c */ /* 0x000fe20004f41670 */
[-C--:B------:R-:W-:Y:S01]  /*239c0*/  FMUL R96, R96, R2.reuse ;  /* 0x0000000260607220 */ /* 0x080fe20000400000 */
[C---:B------:R-:W-:Y:S02]  /*239d0*/  ISETP.LT.OR P5, PT, R0.reuse, 0x91, !P0 ;  /* 0x000000910000780c */ /* 0x040fe400047a1670 */
[----:B------:R-:W-:Y:S01]  /*239e0*/  ISETP.LT.OR P6, PT, R0, 0x92, !P0 ;  /* 0x000000920000780c */ /* 0x000fe200047c1670 */
[-C--:B------:R-:W-:Y:S01]  /*239f0*/  FMUL R97, R97, R2.reuse ;  /* 0x0000000261617220 */ /* 0x080fe20000400000 */
[-C--:B------:R-:W-:Y:S01]  /*23a00*/  FMUL R98, R98, R2.reuse ;  /* 0x0000000262627220 */ /* 0x080fe20000400000 */
[----:B------:R-:W-:Y:S01]  /*23a10*/  FMUL R99, R99, R2 ;  /* 0x0000000263637220 */ /* 0x000fe20000400000 */
[----:B------:R-:W-:Y:S02]  /*23a20*/  F2FP.SATFINITE.E4M3.F32.PACK_AB_MERGE_C R95, RZ, R95, RZ ;  /* 0x0000005fff5f723e */ /* 0x000fe400048070ff */
[----:B0-----:R-:W-:-:S02]  /*23a30*/  F2FP.SATFINITE.E4M3.F32.PACK_AB_MERGE_C R3, RZ, R96, RZ ;  /* 0x00000060ff03723e */ /* 0x001fc400048070ff */
        /* <DEDUP_REMOVED lines=150> */
[----:B------:R-:W-:-:S03]  /*243a0*/  FMUL R135, R135, R2 ;  /* 0x0000000287877220 */ /* 0x000fc60000400000 */
[----:B------:R-:W-:Y:S01]  /*243b0*/  @!P2 STG.E.U8 desc[UR36][R4.64+0xd8], R11 ;  /* 0x0000d80b0400a986 */ /* 0x000fe2000c101124 */
[----:B------:R-:W-:Y:S01]  /*243c0*/  ISETP.LT.OR P2, PT, R0, 0xe1, !P1 ;  /* 0x000000e10000780c */ /* 0x000fe20004f41670 */
[-C--:B------:R-:W-:Y:S01]  /*243d0*/  FMUL R136, R136, R2.reuse ;  /* 0x0000000288887220 */ /* 0x080fe20000400000 */
[----:B------:R-:W-:Y:S01]  /*243e0*/  ISETP.LT.OR P6, PT, R0, 0xe2, !P0 ;  /* 0x000000e20000780c */ /* 0x000fe200047c1670 */
        /* <DEDUP_REMOVED lines=15> */
[----:B------:R-:W-:Y:S01]  /*244e0*/  ISETP.LT.OR P5, PT, R0, 0xea, !P0 ;  /* 0x000000ea0000780c */ /* 0x000fe200047a1670 */
[-C--:B------:R-:W-:Y:S02]  /*244f0*/  FMUL R140, R140, R2.reuse ;  /* 0x000000028c8c7220 */ /* 0x080fe40000400000 */
[----:B------:R-:W-:Y:S01]  /*24500*/  @!P6 STG.E.U8 desc[UR36][R4.64+0xe1], R139 ;  /* 0x0000e18b0400e986 */ /* 0x000fe2000c101124 */
[----:B------:R-:W-:Y:S01]  /*24510*/  ISETP.LT.OR P6, PT, R0, 0xf1, !P1 ;  /* 0x000000f10000780c */ /* 0x000fe20004fc1670 */
[-C--:B------:R-:W-:Y:S01]  /*24520*/  FMUL R141, R141, R2.reuse ;  /* 0x000000028d8d7220 */ /* 0x080fe20000400000 */
[-C--:B------:R-:W-:Y:S01]  /*24530*/  FMUL R142, R142, R2.reuse ;  /* 0x000000028e8e7220 */ /* 0x080fe20000400000 */
[-C--:B------:R-:W-:Y:S01]  /*24540*/  FMUL R143, R143, R2.reuse ;  /* 0x000000028f8f7220 */ /* 0x080fe20000400000 */
[----:B------:R-:W-:Y:S01]  /*24550*/  FMUL R144, R144, R2 ;  /* 0x0000000290907220 */ /* 0x000fe20000400000 */
[----:B0-----:R-:W-:-:S02]  /*24560*/  F2FP.SATFINITE.E4M3.F32.PACK_AB_MERGE_C R3, RZ, R140, RZ ;  /* 0x0000008cff03723e */ /* 0x001fc400048070ff */
[----:B------:R-:W-:Y:S02]  /*24570*/  F2FP.SATFINITE.E4M3.F32.PACK_AB_MERGE_C R141, RZ, R141, RZ ;  /* 0x0000008dff8d723e */ /* 0x000fe400048070ff */
[----:B-1----:R-:W-:Y:S02]  /*24580*/  F2FP.SATFINITE.E4M3.F32.PACK_AB_MERGE_C R9, RZ, R142, RZ ;  /* 0x0000008eff09723e */ /* 0x002fe400048070ff */
        /* <DEDUP_REMOVED lines=10> */
[----:B------:R2:W-:Y:S01]  /*24630*/  @!P6 STG.E.U8 desc[UR36][R6.64+0xf0], R11 ;  /* 0x0000f00b0600e986 */ /* 0x0005e2000c101124 */
[C---:B------:R-:W-:Y:S01]  /*24640*/  ISETP.LT.OR P6, PT, R0.reuse, 0xf2, !P0 ;  /* 0x000000f20000780c */ /* 0x040fe200047c1670 */
[-C--:B------:R-:W-:Y:S01]  /*24650*/  FMUL R145, R145, R2.reuse ;  /* 0x0000000291917220 */ /* 0x080fe20000400000 */
[----:B------:R-:W-:Y:S01]  /*24660*/  ISETP.LT.OR P5, PT, R0, 0xf9, !P0 ;  /* 0x000000f90000780c */ /* 0x000fe200047a1670 */
[-C--:B------:R-:W-:Y:S01]  /*24670*/  FMUL R146, R146, R2.reuse ;  /* 0x0000000292927220 */ /* 0x080fe20000400000 */
[----:B------:R-:W-:Y:S01]  /*24680*/  ISETP.LT.OR P0, PT, R0, 0xfa, !P0 ;  /* 0x000000fa0000780c */ /* 0x000fe20004701670 */
[-C--:B------:R-:W-:Y:S01]  /*24690*/  FMUL R147, R147, R2.reuse ;  /* 0x0000000293937220 */ /* 0x080fe20000400000 */
        /* <DEDUP_REMOVED lines=8> */
[----:B------:R-:W-:Y:S02]  /*24720*/  F2FP.SATFINITE.E4M3.F32.PACK_AB_MERGE_C R149, RZ, R149, RZ ;  /* 0x00000095ff95723e */ /* 0x000fe400048070ff */
[----:B--2---:R-:W-:Y:S02]  /*24730*/  F2FP.SATFINITE.E4M3.F32.PACK_AB_MERGE_C R11, RZ, R150, RZ ;  /* 0x00000096ff0b723e */ /* 0x004fe400048070ff */
[----:B------:R-:W-:Y:S01]  /*24740*/  F2FP.SATFINITE.E4M3.F32.PACK_AB_MERGE_C R151, RZ, R151, RZ ;  /* 0x00000097ff97723e */ /* 0x000fe200048070ff */
[----:B------:R0:W-:Y:S04]  /*24750*/  @!P2 STG.E.U8 desc[UR36][R6.64+0xf1], R145 ;  /* 0x0000f1910600a986 */ /* 0x0001e8000c101124 */
[----:B------:R0:W-:Y:S04]  /*24760*/  @!P4 STG.E.U8 desc[UR36][R4.64+0xf0], R3 ;  /* 0x0000f0030400c986 */ /* 0x0001e8000c101124 */
[----:B------:R0:W-:Y:S04]  /*24770*/  @!P6 STG.E.U8 desc[UR36][R4.64+0xf1], R147 ;  /* 0x0000f1930400e986 */ /* 0x0001e8000c101124 */
[----:B------:R0:W-:Y:S04]  /*24780*/  @!P3 STG.E.U8 desc[UR36][R6.64+0xf8], R9 ;  /* 0x0000f8090600b986 */ /* 0x0001e8000c101124 */
[----:B------:R0:W-:Y:S04]  /*24790*/  @!P1 STG.E.U8 desc[UR36][R6.64+0xf9], R149 ;  /* 0x0000f99506009986 */ /* 0x0001e8000c101124 */
[----:B------:R0:W-:Y:S04]  /*247a0*/  @!P5 STG.E.U8 desc[UR36][R4.64+0xf8], R11 ;  /* 0x0000f80b0400d986 */ /* 0x0001e8000c101124 */
[----:B------:R0:W-:Y:S02]  /*247b0*/  @!P0 STG.E.U8 desc[UR36][R4.64+0xf9], R151 ;  /* 0x0000f99704008986 */ /* 0x0001e4000c101124 */
.L_x_550:
[----:B------:R-:W-:Y:S05]  /*247c0*/  BSYNC B0 ;  /* 0x0000000000007941 */ /* 0x000fea0003800000 */
.L_x_36:
[----:B0-----:R-:W2:Y:S04]  /*247d0*/  LDL.LU R5, [R1+0x200] ;  /* 0x0002000001057983 */ /* 0x001ea80000300800 */
[----:B------:R-:W2:Y:S01]  /*247e0*/  LDL.LU R4, [R1+0x204] ;  /* 0x0002040001047983 */ /* 0x000ea20000300800 */
[----:B------:R-:W-:Y:S01]  /*247f0*/  ULDC UR4, c[0x0][0xc] ;  /* 0x0000030000047ab9 */ /* 0x000fe20000000800 */
[----:B------:R-:W-:Y:S01]  /*24800*/  ULDC UR5, c[0x0][0x10] ;  /* 0x0000040000057ab9 */ /* 0x000fe20000000800 */
[----:B------:R-:W2:Y:S01]  /*24810*/  LDC R3, c[0x0][0x14] ;  /* 0x00000500ff037b82 */ /* 0x000ea20000000800 */
[----:B------:R-:W-:Y:S01]  /*24820*/  UIMAD.WIDE.U32 UR4, UR4, UR5, URZ ;  /* 0x00000005040472a5 */ /* 0x000fe2000f8e003f */
[----:B-----5:R-:W-:Y:S01]  /*24830*/  PRMT R0, RZ, 0x7610, R0 ;  /* 0x00007610ff007816 */ /* 0x020fe20000000000 */
[----:B------:R-:W-:Y:S01]  /*24840*/  UMOV UR42, 0xffffffff ;  /* 0xffffffff002a7882 */ /* 0x000fe20000000000 */
[----:B------:R-:W-:-:S03]  /*24850*/  UMOV UR44, 0xffffffff ;  /* 0xffffffff002c7882 */ /* 0x000fc60000000000 */
[----:B--2---:R-:W-:-:S04]  /*24860*/  IMAD.WIDE.U32 R4, R3, UR4, R4 ;  /* 0x0000000403047c25 */ /* 0x004fc8000f8e0004 */
[----:B------:R-:W-:Y:S01]  /*24870*/  IMAD R3, R3, UR5, RZ ;  /* 0x0000000503037c24 */ /* 0x000fe2000f8e02ff */
[----:B------:R-:W-:Y:S01]  /*24880*/  ULDC.64 UR4, c[0x0][0x850] ;  /* 0x0002140000047ab9 */ /* 0x000fe20000000a00 */
[----:B------:R-:W-:Y:S01]  /*24890*/  IMAD.MOV.U32 R7, RZ, RZ, R4 ;  /* 0x000000ffff077224 */ /* 0x000fe200078e0004 */
[----:B------:R-:W-:Y:S01]  /*248a0*/  ISETP.GE.U32.AND P0, PT, R4, UR4, PT ;  /* 0x0000000404007c0c */ /* 0x000fe2000bf06070 */
[----:B------:R-:W-:-:S05]  /*248b0*/  IMAD.IADD R6, R5, 0x1, R3 ;  /* 0x0000000105067824 */ /* 0x000fca00078e0203 */
[----:B------:R0:W-:Y:S01]  /*248c0*/  STL [R1+0x200], R6 ;  /* 0x0002000601007387 */ /* 0x0001e20000100800 */
[----:B------:R-:W-:-:S03]  /*248d0*/  ISETP.GE.U32.AND.EX P0, PT, R6, UR5, PT, P0 ;  /* 0x0000000506007c0c */ /* 0x000fc6000bf06100 */
[----:B------:R0:W-:Y:S10]  /*248e0*/  STL [R1+0x204], R7 ;  /* 0x0002040701007387 */ /* 0x0001f40000100800 */
[----:B0-----:R-:W-:Y:S05]  /*248f0*/  @P0 BRA `(.L_x_551) ;  /* 0x0000000400880947 */ /* 0x001fea0003800000 */
[----:B------:R-:W0:Y:S01]  /*24900*/  S2UR UR6, SR_CTAID.X ;  /* 0x00000000000679c3 */ /* 0x000e220000002500 */
[----:B------:R-:W-:Y:S01]  /*24910*/  ULDC.64 UR12, c[0x0][0x828] ;  /* 0x00020a00000c7ab9 */ /* 0x000fe20000000a00 */
[----:B------:R-:W-:Y:S01]  /*24920*/  ULDC UR4, c[0x0][0x150] ;  /* 0x0000540000047ab9 */ /* 0x000fe20000000800 */
[----:B------:R-:W-:Y:S01]  /*24930*/  ISETP.NE.U32.AND P0, PT, RZ, UR12, PT ;  /* 0x0000000cff007c0c */ /* 0x000fe2000bf05070 */
[----:B------:R-:W-:Y:S01]  /*24940*/  ULDC UR15, c[0x0][0x830] ;  /* 0x00020c00000f7ab9 */ /* 0x000fe20000000800 */
[C---:B------:R-:W-:Y:S01]  /*24950*/  R2UR UR16, R7.reuse ;  /* 0x00000000071072ca */ /* 0x040fe200000e0000 */
[----:B------:R-:W-:Y:S01]  /*24960*/  ULDC UR19, c[0x0][0x154] ;  /* 0x0000550000137ab9 */ /* 0x000fe20000000800 */
[----:B------:R-:W-:Y:S01]  /*24970*/  ISETP.NE.AND.EX P0, PT, RZ, UR13, PT, P0 ;  /* 0x0000000dff007c0c */ /* 0x000fe2000bf05300 */
[----:B------:R-:W2:Y:S01]  /*24980*/  S2UR UR18, SR_CTAID.Y ;  /* 0x00000000001279c3 */ /* 0x000ea20000002600 */
[----:B------:R-:W-:Y:S02]  /*24990*/  R2UR UR17, R6 ;  /* 0x00000000061172ca */ /* 0x000fe400000e0000 */
[----:B------:R-:W-:-:S02]  /*249a0*/  R2UR UR10, R7 ;  /* 0x00000000070a72ca */ /* 0x000fc400000e0000 */
[----:B------:R-:W-:Y:S02]  /*249b0*/  R2UR UR11, R6 ;  /* 0x00000000060b72ca */ /* 0x000fe400000e0000 */
[----:B0-----:R-:W-:-:S05]  /*249c0*/  I2FP.F32.U32 R0, UR6 ;  /* 0x0000000600007c45 */ /* 0x001fca0008201000 */
[----:B------:R-:W-:-:S04]  /*249d0*/  FMUL R0, R0, UR4 ;  /* 0x0000000400007c20 */ /* 0x000fc80008400000 */
[----:B------:R0:W0:Y:S01]  /*249e0*/  F2I.U32.TRUNC.NTZ R3, R0 ;  /* 0x0000000000037305 */ /* 0x000022000020f000 */
[----:B--2---:R-:W-:Y:S05]  /*249f0*/  @!P0 BRA `(.L_x_552) ;  /* 0x0000000000308947 */ /* 0x004fea0003800000 */
        /* <DEDUP_REMOVED lines=12> */
.L_x_552:
[----:B------:R-:W-:Y:S01]  /*24ac0*/  USHF.R.U64 UR44, UR10, UR15, UR11 ;  /* 0x0000000f0a2c7299 */ /* 0x000fe2000800120b */
[----:B0-----:R-:W-:Y:S01]  /*24ad0*/  I2FP.F32.U32 R0, UR18 ;  /* 0x0000001200007c45 */ /* 0x001fe20008201000 */
[----:B------:R-:W-:Y:S02]  /*24ae0*/  USHF.R.U32.HI UR4, URZ, UR15, UR11 ;  /* 0x0000000f3f047299 */ /* 0x000fe4000801160b */
        /* <DEDUP_REMOVED lines=8> */
[----:B------:R-:W-:Y:S01]  /*24b70*/  UIMAD.WIDE.U32 UR8, UR10, UR12, UR8 ;  /* 0x0000000c0a0872a5 */ /* 0x000fe2000f8e0008 */
[----:B------:R-:W-:Y:S01]  /*24b80*/  R2UR UR12, R3 ;  /* 0x00000000030c72ca */ /* 0x000fe200000e0000 */
[----:B------:R-:W-:Y:S01]  /*24b90*/  UIMAD UR10, UR10, UR13, UR4 ;  /* 0x0000000d0a0a72a4 */ /* 0x000fe2000f8e0204 */
[----:B------:R-:W-:Y:S01]  /*24ba0*/  ULDC UR11, c[0x0][0x818] ;  /* 0x00020600000b7ab9 */ /* 0x000fe20000000800 */
[----:B------:R-:W-:Y:S02]  /*24bb0*/  ULDC UR21, c[0x0][0x858] ;  /* 0x0002160000157ab9 */ /* 0x000fe40000000800 */
[----:B------:R-:W-:Y:S01]  /*24bc0*/  UIADD3 UR9, UR9, UR10, URZ ;  /* 0x0000000a09097290 */ /* 0x000fe2000fffe03f */
[----:B------:R-:W-:Y:S01]  /*24bd0*/  UMOV UR15, 0xffffffff ;  /* 0xffffffff000f7882 */ /* 0x000fe20000000000 */
[----:B------:R-:W-:Y:S01]  /*24be0*/  ULDC.64 UR4, c[0x0][0x840] ;  /* 0x0002100000047ab9 */ /* 0x000fe20000000a00 */
[----:B------:R-:W-:Y:S01]  /*24bf0*/  USHF.L.U32 UR15, UR15, UR21, URZ ;  /* 0x000000150f0f7299 */ /* 0x000fe2000800063f */
[----:B------:R-:W-:Y:S01]  /*24c00*/  ISETP.NE.U32.AND P0, PT, RZ, UR4, PT ;  /* 0x00000004ff007c0c */ /* 0x000fe2000bf05070 */
[----:B------:R-:W-:-:S02]  /*24c10*/  USHF.R.U64 UR16, UR8, UR11, UR9 ;  /* 0x0000000b08107299 */ /* 0x000fc40008001209 */
[----:B------:R-:W-:Y:S01]  /*24c20*/  USHF.R.U32.HI UR8, URZ, UR11, UR9 ;  /* 0x0000000b3f087299 */ /* 0x000fe20008011609 */
[----:B0-----:R-:W-:Y:S01]  /*24c30*/  R2UR UR14, R0 ;  /* 0x00000000000e72ca */ /* 0x001fe200000e0000 */
[----:B------:R-:W-:Y:S01]  /*24c40*/  ULDC UR17, c[0x0][0x808] ;  /* 0x0002020000117ab9 */ /* 0x000fe20000000800 */
[----:B------:R-:W-:Y:S01]  /*24c50*/  ULOP3.LUT UR43, URZ, UR15, URZ, 0x33, !UPT ;  /* 0x0000000f3f2b7292 */ /* 0x000fe2000f8e333f */
[----:B------:R-:W-:Y:S01]  /*24c60*/  ISETP.NE.AND.EX P0, PT, RZ, UR5, PT, P0 ;  /* 0x00000005ff007c0c */ /* 0x000fe2000bf05300 */
[----:B------:R-:W-:Y:S02]  /*24c70*/  USHF.R.U64 UR15, UR16, UR17, UR8 ;  /* 0x00000011100f7299 */ /* 0x000fe40008001208 */
[----:B------:R-:W-:Y:S02]  /*24c80*/  USHF.R.U32.HI UR8, URZ, UR17, UR8 ;  /* 0x000000113f087299 */ /* 0x000fe40008011608 */
[----:B------:R-:W-:Y:S02]  /*24c90*/  UIADD3 UR12, -UR12, URZ, URZ ;  /* 0x0000003f0c0c7290 */ /* 0x000fe4000fffe13f */
[----:B------:R-:W-:Y:S01]  /*24ca0*/  USHF.R.U64 UR17, UR15, UR21, UR8 ;  /* 0x000000150f117299 */ /* 0x000fe20008001208 */
[----:B------:R-:W-:Y:S01]  /*24cb0*/  UMOV UR19, 0x1 ;  /* 0x0000000100137882 */ /* 0x000fe20000000000 */
[----:B------:R-:W-:Y:S01]  /*24cc0*/  ULDC UR13, c[0x0][0x144] ;  /* 0x00005100000d7ab9 */ /* 0x000fe20000000800 */
[----:B------:R-:W-:Y:S01]  /*24cd0*/  ULDC UR7, c[0x0][0x800] ;  /* 0x0002000000077ab9 */ /* 0x000fe20000000800 */
[----:B------:R-:W-:-:S02]  /*24ce0*/  USHF.L.U32 UR24, UR19, UR21, URZ ;  /* 0x0000001513187299 */ /* 0x000fc4000800063f */
[----:B------:R-:W-:Y:S02]  /*24cf0*/  USHF.R.U32.HI UR8, URZ, UR21, UR8 ;  /* 0x000000153f087299 */ /* 0x000fe40008011608 */
[----:B------:R-:W-:Y:S02]  /*24d00*/  UIMAD UR21, UR13, UR12, UR6 ;  /* 0x0000000c0d1572a4 */ /* 0x000fe4000f8e0206 */
[----:B------:R-:W-:Y:S02]  /*24d10*/  UIADD3 UR20, UR7, -0x1, URZ ;  /* 0xffffffff07147890 */ /* 0x000fe4000fffe03f */
[----:B------:R-:W-:Y:S01]  /*24d20*/  UIADD3 UR19, -UR14, URZ, URZ ;  /* 0x0000003f0e137290 */ /* 0x000fe2000fffe13f */
        /* <DEDUP_REMOVED lines=17> */
.L_x_553:
[----:B------:R-:W-:Y:S01]  /*24e40*/  UISETP.NE.AND UP0, UPT, UR45, URZ, UPT ;  /* 0x0000003f2d00728c */ /* 0x000fe2000bf05270 */
[----:B------:R-:W-:Y:S01]  /*24e50*/  IMAD.MOV.U32 R0, RZ, RZ, 0x1 ;  /* 0x00000001ff007424 */ /* 0x000fe200078e00ff */
[----:B------:R-:W-:Y:S02]  /*24e60*/  USHF.R.U64 UR4, UR6, UR22, UR8 ;  /* 0x0000001606047299 */ /* 0x000fe40008001208 */
[----:B------:R-:W-:Y:S02]  /*24e70*/  ULOP3.LUT UR43, UR15, UR43, URZ, 0xc0, !UPT ;  /* 0x0000002b0f2b7292 */ /* 0x000fe4000f8ec03f */
[----:B------:R-:W-:Y:S02]  /*24e80*/  UIADD3 UR5, -UR4, URZ, URZ ;  /* 0x0000003f04057290 */ /* 0x000fe4000fffe13f */
[----:B------:R-:W-:Y:S02]  /*24e90*/  UIMAD UR43, UR24, UR4, UR43 ;  /* 0x00000004182b72a4 */ /* 0x000fe4000f8e022b */
[----:B------:R-:W-:-:S02]  /*24ea0*/  ULOP3.LUT UR16, UR16, UR20, URZ, 0xc0, !UPT ;  /* 0x0000001410107292 */ /* 0x000fc4000f8ec03f */
[----:B------:R-:W-:Y:S02]  /*24eb0*/  @UP0 UIMAD UR21, UR25, UR19, UR18 ;  /* 0x00000013191502a4 */ /* 0x000fe4000f8e0212 */
[----:B------:R-:W-:-:S03]  /*24ec0*/  UIMAD UR4, UR5, UR23, UR17 ;  /* 0x00000017050472a4 */ /* 0x000fc6000f8e0211 */
[----:B------:R-:W-:Y:S01]  /*24ed0*/  ULDC UR5, c[0x0][0x810] ;  /* 0x0002040000057ab9 */ /* 0x000fe20000000800 */
[----:B------:R-:W-:Y:S02]  /*24ee0*/  UIMAD UR4, UR4, UR7, UR16 ;  /* 0x00000007040472a4 */ /* 0x000fe4000f8e0210 */
[----:B------:R-:W-:-:S04]  /*24ef0*/  UIMAD UR43, UR43, UR5, UR21 ;  /* 0x000000052b2b72a4 */ /* 0x000fc8000f8e0215 */
[----:B------:R-:W-:Y:S02]  /*24f00*/  USEL UR42, UR4, UR43, !UP0 ;  /* 0x0000002b042a7287 */ /* 0x000fe4000c000000 */
[----:B------:R-:W-:-:S12]  /*24f10*/  USEL UR43, UR43, UR4, !UP0 ;  /* 0x000000042b2b7287 */ /* 0x000fd8000c000000 */
.L_x_551:
[----:B------:R-:W-:-:S13]  /*24f20*/  LOP3.LUT P0, RZ, R0, 0xff, RZ, 0xc0, !PT ;  /* 0x000000ff00ff7812 */ /* 0x000fda000780c0ff */
[----:B------:R-:W-:Y:S05]  /*24f30*/  @P0 BRA `(.L_x_554) ;  /* 0xfffffdc000740947 */ /* 0x000fea000383ffff */
[----:B------:R-:W-:Y:S05]  /*24f40*/  EXIT ;  /* 0x000000000000794d */ /* 0x000fea0003800000 */
.L_x_3:
[----:B------:R-:W2:Y:S04]  /*24f50*/  LDL R4, [R1+0x204] ;  /* 0x0002040001047983 */ /* 0x000ea80000100800 */
[----:B------:R-:W3:Y:S01]  /*24f60*/  LDL R3, [R1+0x200] ;  /* 0x0002000001037983 */ /* 0x000ee20000100800 */
[----:B------:R-:W-:Y:S01]  /*24f70*/  IMAD.MOV.U32 R5, RZ, RZ, -0x1 ;  /* 0xffffffffff057424 */ /* 0x000fe200078e00ff */
[----:B------:R-:W-:Y:S01]  /*24f80*/  ULDC.64 UR8, c[0x0][0x850] ;  /* 0x0002140000087ab9 */ /* 0x000fe20000000a00 */
[----:B------:R-:W-:Y:S01]  /*24f90*/  IMAD.MOV.U32 R2, RZ, RZ, -0x1 ;  /* 0xffffffffff027424 */ /* 0x000fe200078e00ff */
[----:B------:R-:W-:Y:S01]  /*24fa0*/  PRMT R0, RZ, 0x7610, R0 ;  /* 0x00007610ff007816 */ /* 0x000fe20000000000 */
[----:B------:R-:W-:Y:S01]  /*24fb0*/  IMAD.MOV.U32 R16, RZ, RZ, -0x1 ;  /* 0xffffffffff107424 */ /* 0x000fe200078e00ff */
[----:B------:R1:W-:Y:S04]  /*24fc0*/  STL [R1+0x4], R5 ;  /* 0x0000040501007387 */ /* 0x0003e80000100800 */
[----:B------:R1:W-:Y:S01]  /*24fd0*/  STL [R1], R2 ;  /* 0x0000000201007387 */ /* 0x0003e20000100800 */
[----:B--2---:R-:W-:-:S04]  /*24fe0*/  ISETP.GE.U32.AND P0, PT, R4, UR8, PT ;  /* 0x0000000804007c0c */ /* 0x004fc8000bf06070 */
[----:B---3--:R-:W-:-:S13]  /*24ff0*/  ISETP.GE.U32.AND.EX P0, PT, R3, UR9, PT, P0 ;  /* 0x0000000903007c0c */ /* 0x008fda000bf06100 */
[----:B-1----:R-:W-:Y:S05]  /*25000*/  @P0 BRA `(.L_x_555) ;  /* 0x0000000400940947 */ /* 0x002fea0003800000 */
[----:B------:R-:W-:Y:S01]  /*25010*/  I2FP.F32.U32 R0, UR4 ;  /* 0x0000000400007c45 */ /* 0x000fe20008201000 */
[----:B0-----:R-:W-:Y:S01]  /*25020*/  ULDC.64 UR16, c[0x0][0x828] ;  /* 0x00020a0000107ab9 */ /* 0x001fe20000000a00 */
        /* <DEDUP_REMOVED lines=24> */
.L_x_556:
        /* <DEDUP_REMOVED lines=24> */
[----:B------:R-:W-:Y:S01]  /*25330*/  UMOV UR19, 0x1 ;  /* 0x0000000100137882 */ /* 0x000fe20000000000 */
[----:B------:R-:W-:Y:S01]  /*25340*/  ULDC UR20, c[0x0][0x808] ;  /* 0x0002020000147ab9 */ /* 0x000fe20000000800 */
[----:B------:R-:W-:Y:S01]  /*25350*/  USHF.L.U32 UR26, UR19, UR23, URZ ;  /* 0x00000017131a7299 */ /* 0x000fe2000800063f */
[----:B------:R-:W-:Y:S01]  /*25360*/  ISETP.NE.AND.EX P0, PT, RZ, UR9, PT, P0 ;  /* 0x00000009ff007c0c */ /* 0x000fe2000bf05300 */
[----:B------:R-:W-:Y:S02]  /*25370*/  USHF.R.U64 UR19, UR18, UR20, UR11 ;  /* 0x0000001412137299 */ /* 0x000fe4000800120b */
[----:B------:R-:W-:Y:S02]  /*25380*/  USHF.R.U32.HI UR11, URZ, UR20, UR11 ;  /* 0x000000143f0b7299 */ /* 0x000fe4000801160b */
[----:B------:R-:W-:-:S02]  /*25390*/  UIADD3 UR15, -UR15, URZ, URZ ;  /* 0x0000003f0f0f7290 */ /* 0x000fc4000fffe13f */
[----:B------:R-:W-:Y:S01]  /*253a0*/  USHF.R.U64 UR20, UR19, UR23, UR11 ;  /* 0x0000001713147299 */ /* 0x000fe2000800120b */
[----:B------:R-:W-:Y:S01]  /*253b0*/  ULDC UR16, c[0x0][0x144] ;  /* 0x0000510000107ab9 */ /* 0x000fe20000000800 */
[----:B------:R-:W-:Y:S01]  /*253c0*/  ULDC UR6, c[0x0][0x800] ;  /* 0x0002000000067ab9 */ /* 0x000fe20000000800 */
[----:B------:R-:W-:Y:S02]  /*253d0*/  USHF.R.U32.HI UR11, URZ, UR23, UR11 ;  /* 0x000000173f0b7299 */ /* 0x000fe4000801160b */
[----:B------:R-:W-:Y:S02]  /*253e0*/  UIMAD UR23, UR16, UR15, UR4 ;  /* 0x0000000f101772a4 */ /* 0x000fe4000f8e0204 */
[----:B------:R-:W-:Y:S02]  /*253f0*/  UIADD3 UR22, UR6, -0x1, URZ ;  /* 0xffffffff06167890 */ /* 0x000fe4000fffe03f */
[----:B------:R-:W-:Y:S02]  /*25400*/  ULOP3.LUT UR27, URZ, UR13, URZ, 0x33, !UPT ;  /* 0x0000000d3f1b7292 */ /* 0x000fe4000f8e333f */
        /* <DEDUP_REMOVED lines=18> */
.L_x_557:
[----:B------:R-:W-:Y:S01]  /*25530*/  UISETP.NE.AND UP0, UPT, UR45, URZ, UPT ;  /* 0x0000003f2d00728c */ /* 0x000fe2000bf05270 */
[----:B------:R-:W-:Y:S01]  /*25540*/  IMAD.MOV.U32 R0, RZ, RZ, 0x1 ;  /* 0x00000001ff007424 */ /* 0x000fe200078e00ff */
[----:B------:R-:W-:Y:S01]  /*25550*/  USHF.R.U64 UR8, UR4, UR24, UR11 ;  /* 0x0000001804087299 */ /* 0x000fe2000800120b */
[----:B------:R-:W-:Y:S01]  /*25560*/  IMAD.U32 R16, RZ, RZ, UR5 ;  /* 0x00000005ff107e24 */ /* 0x000fe2000f8e00ff */
[----:B------:R-:W-:Y:S02]  /*25570*/  ULOP3.LUT UR4, UR19, UR27, URZ, 0xc0, !UPT ;  /* 0x0000001b13047292 */ /* 0x000fe4000f8ec03f */
[----:B------:R-:W-:Y:S02]  /*25580*/  ULOP3.LUT UR18, UR18, UR22, URZ, 0xc0, !UPT ;  /* 0x0000001612127292 */ /* 0x000fe4000f8ec03f */
[----:B------:R-:W-:-:S03]  /*25590*/  UIMAD UR4, UR26, UR8, UR4 ;  /* 0x000000081a0472a4 */ /* 0x000fc6000f8e0204 */
[----:B------:R-:W-:Y:S02]  /*255a0*/  @UP0 UIMAD UR23, UR28, UR21, UR7 ;  /* 0x000000151c1702a4 */ /* 0x000fe4000f8e0207 */
[----:B------:R-:W-:-:S03]  /*255b0*/  UIADD3 UR7, -UR8, URZ, URZ ;  /* 0x0000003f08077290 */ /* 0x000fc6000fffe13f */
[----:B------:R-:W-:Y:S01]  /*255c0*/  ULDC UR8, c[0x0][0x810] ;  /* 0x0002040000087ab9 */ /* 0x000fe20000000800 */
[----:B------:R-:W-:Y:S02]  /*255d0*/  UIMAD UR7, UR7, UR25, UR20 ;  /* 0x00000019070772a4 */ /* 0x000fe4000f8e0214 */
[----:B------:R-:W-:Y:S02]  /*255e0*/  UIMAD UR4, UR4, UR8, UR23 ;  /* 0x00000008040472a4 */ /* 0x000fe4000f8e0217 */
[----:B------:R-:W-:-:S04]  /*255f0*/  UIMAD UR7, UR7, UR6, UR18 ;  /* 0x00000006070772a4 */ /* 0x000fc8000f8e0212 */
[----:B------:R-:W-:Y:S02]  /*25600*/  USEL UR6, UR7, UR4, !UP0 ;  /* 0x0000000407067287 */ /* 0x000fe4000c000000 */
[----:B------:R-:W-:-:S04]  /*25610*/  USEL UR4, UR4, UR7, !UP0 ;  /* 0x0000000704047287 */ /* 0x000fc8000c000000 */
[----:B------:R-:W-:Y:S02]  /*25620*/  IMAD.U32 R3, RZ, RZ, UR6 ;  /* 0x00000006ff037e24 */ /* 0x000fe4000f8e00ff */
[----:B------:R-:W-:-:S05]  /*25630*/  IMAD.U32 R2, RZ, RZ, UR4 ;  /* 0x00000004ff027e24 */ /* 0x000fca000f8e00ff */
[----:B------:R1:W-:Y:S04]  /*25640*/  STL [R1+0x4], R2 ;  /* 0x0000040201007387 */ /* 0x0003e80000100800 */
[----:B------:R1:W-:Y:S02]  /*25650*/  STL [R1], R3 ;  /* 0x0000000301007387 */ /* 0x0003e40000100800 */
.L_x_555:
[----:B------:R-:W-:-:S08]  /*25660*/  NOP ;  /* 0x0000000000007918 */ /* 0x000fd00000000000 */
[----:B01----:R-:W0:-:S00]  /*25670*/  USETMAXREG.DEALLOC.CTAPOOL 0x18 ;  /* 0x00000018000079c8 */ /* 0x003e0000080e0500 */
[----:B------:R-:W-:-:S13]  /*25680*/  ISETP.NE.AND P0, PT, RZ, UR10, PT ;  /* 0x0000000aff007c0c */ /* 0x000fda000bf05270 */
[----:B------:R-:W-:Y:S05]  /*25690*/  @P0 EXIT ;  /* 0x000000000000094d */ /* 0x000fea0003800000 */
[----:B0-----:R-:W-:Y:S01]  /*256a0*/  LOP3.LUT P0, RZ, R0, 0xff, RZ, 0xc0, !PT ;  /* 0x000000ff00ff7812 */ /* 0x001fe2000780c0ff */
[----:B------:R-:W-:Y:S01]  /*256b0*/  IMAD.MOV.U32 R0, RZ, RZ, 0x1 ;  /* 0x00000001ff007424 */ /* 0x000fe200078e00ff */
[----:B------:R0:W-:Y:S04]  /*256c0*/  STL [R1+0x8], RZ ;  /* 0x000008ff01007387 */ /* 0x0001e80000100800 */
[----:B------:R0:W-:Y:S07]  /*256d0*/  STL [R1+0xc], R0 ;  /* 0x00000c0001007387 */ /* 0x0001ee0000100800 */
[----:B------:R-:W-:Y:S05]  /*256e0*/  @!P0 BRA `(.L_x_558) ;  /* 0x0000001000608947 */ /* 0x000fea0003800000 */
[----:B0-----:R-:W0:Y:S01]  /*256f0*/  LDC R0, c[0x0][0x28c] ;  /* 0x0000a300ff007b82 */ /* 0x001e220000000800 */
[----:B------:R-:W1:Y:S01]  /*25700*/  S2R R2, SR_TID.X ;  /* 0x0000000000027919 */ /* 0x000e620000002100 */
[----:B------:R-:W-:Y:S01]  /*25710*/  ULDC UR42, c[0x0][0x858] ;  /* 0x00021600002a7ab9 */ /* 0x000fe20000000800 */
[----:B------:R-:W-:Y:S01]  /*25720*/  UMOV UR5, 0xffffffff ;  /* 0xffffffff00057882 */ /* 0x000fe20000000000 */
[----:B------:R-:W-:Y:S01]  /*25730*/  ULDC UR4, c[0x0][0xc] ;  /* 0x0000030000047ab9 */ /* 0x000fe20000000800 */
[----:B------:R-:W-:Y:S01]  /*25740*/  STL [R1+0x8], RZ ;  /* 0x000008ff01007387 */ /* 0x000fe20000100800 */
[----:B------:R-:W-:Y:S01]  /*25750*/  USHF.L.U32 UR43, UR5, UR42, URZ ;  /* 0x0000002a052b7299 */ /* 0x000fe2000800063f */
[----:B------:R-:W-:Y:S01]  /*25760*/  BSSY B6, `(.L_x_558) ;  /* 0x0000110000067945 */ /* 0x000fe20003800000 */
[----:B------:R-:W-:Y:S01]  /*25770*/  UMOV UR6, 0x1 ;  /* 0x0000000100067882 */ /* 0x000fe20000000000 */
[----:B------:R-:W-:Y:S01]  /*25780*/  ULDC UR5, c[0x0][0x10] ;  /* 0x0000040000057ab9 */ /* 0x000fe20000000800 */
[----:B------:R-:W-:-:S02]  /*25790*/  USHF.L.U32 UR42, UR6, UR42, URZ ;  /* 0x0000002a062a7299 */ /* 0x000fc4000800063f */
[----:B------:R-:W-:Y:S01]  /*257a0*/  UIMAD.WIDE.U32 UR4, UR4, UR5, URZ ;  /* 0x00000005040472a5 */ /* 0x000fe2000f8e003f */
[----:B------:R-:W-:Y:S01]  /*257b0*/  ULDC UR6, c[0x0][0x14] ;  /* 0x0000050000067ab9 */ /* 0x000fe20000000800 */
[----:B------:R-:W-:Y:S02]  /*257c0*/  ULDC UR41, c[0x0][0x800] ;  /* 0x0002000000297ab9 */ /* 0x000fe40000000800 */
[----:B------:R-:W-:Y:S02]  /*257d0*/  UIMAD.WIDE.U32 UR38, UR4, UR6, URZ ;  /* 0x00000006042672a5 */ /* 0x000fe4000f8e003f */
[----:B------:R-:W-:Y:S02]  /*257e0*/  UIMAD UR44, UR5, UR6, URZ ;  /* 0x00000006052c72a4 */ /* 0x000fe4000f8e023f */
[----:B------:R-:W-:Y:S02]  /*257f0*/  ULOP3.LUT UR46, UR40, 0x2, URZ, 0xfc, !UPT ;  /* 0x00000002282e7892 */ /* 0x000fe4000f8efc3f */
[----:B------:R-:W-:Y:S01]  /*25800*/  UIADD3 UR41, UR41, -0x1, URZ ;  /* 0xffffffff29297890 */ /* 0x000fe2000fffe03f */
[----:B0-----:R-:W-:Y:S01]  /*25810*/  VIADD R0, R0, 0x3f ;  /* 0x0000003f00007836 */ /* 0x001fe20000000000 */
[----:B------:R-:W-:-:S02]  /*25820*/  ULOP3.LUT UR43, URZ, UR43, URZ, 0x33, !UPT ;  /* 0x0000002b3f2b7292 */ /* 0x000fc4000f8e333f */
[----:B------:R-:W-:Y:S02]  /*25830*/  UIADD3 UR44, UR39, UR44, URZ ;  /* 0x0000002c272c7290 */ /* 0x000fe4000fffe03f */
[----:B------:R-:W-:Y:S01]  /*25840*/  SHF.R.S32.HI R3, RZ, 0x1f, R0 ;  /* 0x0000001fff037819 */ /* 0x000fe20000011400 */
[----:B------:R-:W-:-:S03]  /*25850*/  ULDC.64 UR36, c[0x0][0x198] ;  /* 0x0000660000247ab9 */ /* 0x000fc60000000a00 */
[----:B------:R-:W-:Y:S01]  /*25860*/  LEA.HI R3, R3, R0, RZ, 0x6 ;  /* 0x0000000003037211 */ /* 0x000fe200078f30ff */
[----:B------:R-:W-:Y:S01]  /*25870*/  IMAD.MOV.U32 R0, RZ, RZ, 0x1 ;  /* 0x00000001ff007424 */ /* 0x000fe200078e00ff */
[C---:B-1----:R-:W-:Y:S02]  /*25880*/  LOP3.LUT P1, RZ, R2.reuse, 0x7f, RZ, 0xc0, !PT ;  /* 0x0000007f02ff7812 */ /* 0x042fe4000782c0ff */
[----:B------:R-:W-:Y:S01]  /*25890*/  LOP3.LUT P0, RZ, R2, 0x1f, RZ, 0xc0, !PT ;  /* 0x0000001f02ff7812 */ /* 0x000fe2000780c0ff */
[----:B------:R-:W-:Y:S01]  /*258a0*/  IMAD.MOV.U32 R2, RZ, RZ, 0x1 ;  /* 0x00000001ff027424 */ /* 0x000fe200078e00ff */
[----:B------:R0:W-:Y:S01]  /*258b0*/  STL.S16 [R1+0x10], R0 ;  /* 0x0000100001007387 */ /* 0x0001e20000100600 */
[----:B------:R-:W-:Y:S02]  /*258c0*/  SHF.R.S32.HI R19, RZ, 0x6, R3 ;  /* 0x00000006ff137819 */ /* 0x000fe40000011403 */
[----:B------:R-:W-:Y:S01]  /*258d0*/  PLOP3.LUT P0, PT, P0, P1, PT, 0x8a, 0x0 ;  /* 0x000000000000781c */ /* 0x000fe20000703172 */
[----:B------:R1:W-:Y:S03]  /*258e0*/  STL [R1+0xc], R2 ;  /* 0x00000c0201007387 */ /* 0x0003e60000100800 */
[----:B------:R-:W-:Y:S01]  /*258f0*/  P2R R17, PR, RZ, 0x1 ;  /* 0x00000001ff117803 */ /* 0x000fe20000000000 */
[----:B0-----:R-:W-:-:S08]  /*25900*/  VIADD R0, R19, 0x1 ;  /* 0x0000000113007836 */ /* 0x001fd00000000000 */
.L_x_575:
[----:B01----:R-:W0:Y:S01]  /*25910*/  S2R R3, SR_CgaCtaId ;  /* 0x0000000000037919 */ /* 0x003e220000008800 */
[----:B------:R-:W-:-:S04]  /*25920*/  MOV R18, 0x400 ;  /* 0x0000040000127802 */ /* 0x000fc80000000f00 */
[----:B0-----:R-:W-:-:S05]  /*25930*/  LEA R18, R3, R18, 0x18 ;  /* 0x0000001203127211 */ /* 0x001fca00078ec0ff */
[----:B------:R-:W-:-:S05]  /*25940*/  VIADD R0, R18, 0x800 ;  /* 0x0000080012007836 */ /* 0x000fca0000000000 */
[----:B------:R-:W-:-:S13]  /*25950*/  LOP3.LUT P0, RZ, R0, 0x1bf, RZ, 0xc0, !PT ;  /* 0x000001bf00ff7812 */ /* 0x000fda000780c0ff */
[----:B--2---:R-:W-:Y:S05]  /*25960*/  @!P0 BRA `(.L_x_559) ;  /* 0x0000000000408947 */ /* 0x004fea0003800000 */
[----:B-1----:R-:W-:Y:S01]  /*25970*/  MOV R2, 0x0 ;  /* 0x0000000000027802 */ /* 0x002fe20000000f00 */
[----:B------:R-:W-:Y:S01]  /*25980*/  ULDC.64 UR4, c[0x4][0x70] ;  /* 0x01001c0000047ab9 */ /* 0x000fe20000000a00 */
[----:B------:R-:W-:Y:S01]  /*25990*/  ULDC.64 UR6, c[0x4][0x78] ;  /* 0x01001e0000067ab9 */ /* 0x000fe20000000a00 */
[----:B------:R-:W-:Y:S01]  /*259a0*/  ULDC.64 UR8, c[0x4][0x8] ;  /* 0x0100020000087ab9 */ /* 0x000fe20000000a00 */
[----:B------:R-:W-:Y:S02]  /*259b0*/  IMAD.U32 R4, RZ, RZ, UR4 ;  /* 0x00000004ff047e24 */ /* 0x000fe4000f8e00ff */
[----:B------:R-:W0:Y:S01]  /*259c0*/  LDC.64 R2, c[0x4][R2] ;  /* 0x0100000002027b82 */ /* 0x000e220000000a00 */
[----:B------:R-:W-:Y:S02]  /*259d0*/  IMAD.U32 R5, RZ, RZ, UR5 ;  /* 0x00000005ff057e24 */ /* 0x000fe4000f8e00ff */
[----:B------:R-:W-:Y:S02]  /*259e0*/  IMAD.U32 R6, RZ, RZ, UR6 ;  /* 0x00000006ff067e24 */ /* 0x000fe4000f8e00ff */
[----:B------:R-:W-:-:S02]  /*259f0*/  IMAD.U32 R7, RZ, RZ, UR7 ;  /* 0x00000007ff077e24 */ /* 0x000fc4000f8e00ff */
[----:B------:R-:W-:Y:S02]  /*25a00*/  IMAD.U32 R10, RZ, RZ, UR8 ;  /* 0x00000008ff0a7e24 */ /* 0x000fe4000f8e00ff */
[----:B------:R-:W-:Y:S02]  /*25a10*/  IMAD.U32 R11, RZ, RZ, UR9 ;  /* 0x00000009ff0b7e24 */ /* 0x000fe4000f8e00ff */
[----:B------:R-:W-:Y:S02]  /*25a20*/  IMAD.MOV.U32 R8, RZ, RZ, 0x70 ;  /* 0x00000070ff087424 */ /* 0x000fe400078e00ff */
[----:B------:R-:W-:Y:S02]  /*25a30*/  IMAD.MOV.U32 R12, RZ, RZ, 0x1 ;  /* 0x00000001ff0c7424 */ /* 0x000fe400078e00ff */
[----:B------:R-:W-:-:S07]  /*25a40*/  IMAD.MOV.U32 R13, RZ, RZ, RZ ;  /* 0x000000ffff0d7224 */ /* 0x000fce00078e00ff */
[----:B------:R-:W-:-:S07]  /*25a50*/  LEPC R20, `(.L_x_559) ;  /* 0x000000001014794e */ /* 0x000fce0000000000 */
[----:B0-----:R-:W-:Y:S05]  /*25a60*/  CALL.ABS.NOINC R2 ;  /* 0x0000000002007343 */ /* 0x001fea0003c00000 */
.L_x_559:
[----:B------:R-:W-:-:S05]  /*25a70*/  VIADD R0, R18, 0x10800 ;  /* 0x0001080012007836 */ /* 0x000fca0000000000 */
[----:B------:R-:W-:-:S13]  /*25a80*/  LOP3.LUT P0, RZ, R0, 0x3ff, RZ, 0xc0, !PT ;  /* 0x000003ff00ff7812 */ /* 0x000fda000780c0ff */
[----:B------:R-:W-:Y:S05]  /*25a90*/  @!P0 BRA `(.L_x_560) ;  /* 0x0000000000408947 */ /* 0x000fea0003800000 */
        /* <DEDUP_REMOVED lines=16> */
.L_x_560:
[----:B------:R-:W0:Y:S02]  /*25ba0*/  LDC R0, c[0x0][0x28c] ;  /* 0x0000a300ff007b82 */ /* 0x000e240000000800 */
[----:B0-----:R-:W-:-:S13]  /*25bb0*/  ISETP.GE.AND P0, PT, R0, 0x1, PT ;  /* 0x000000010000780c */ /* 0x001fda0003f06270 */
[----:B------:R-:W-:Y:S05]  /*25bc0*/  @!P0 BRA `(.L_x_561) ;  /* 0x0000000400188947 */ /* 0x000fea0003800000 */
[----:B------:R-:W2:Y:S04]  /*25bd0*/  LDL.LU R4, [R1] ;  /* 0x0000000001047983 */ /* 0x000ea80000300800 */
[----:B-1----:R-:W3:Y:S01]  /*25be0*/  LDL.LU R2, [R1+0x4] ;  /* 0x0000040001027983 */ /* 0x002ee20000300800 */
[----:B------:R-:W-:Y:S02]  /*25bf0*/  VIADD R3, R19, 0x1 ;  /* 0x0000000113037836 */ /* 0x000fe40000000000 */
[----:B------:R-:W-:Y:S01]  /*25c00*/  IMAD.MOV.U32 R6, RZ, RZ, RZ ;  /* 0x000000ffff067224 */ /* 0x000fe200078e00ff */
[----:B------:R0:W5:Y:S01]  /*25c10*/  LDL R7, [R1+0x8] ;  /* 0x0000080001077983 */ /* 0x0001620000100800 */
[----:B--2---:R-:W-:-:S03]  /*25c20*/  IMAD.SHL.U32 R0, R4, 0x100, RZ ;  /* 0x0000010004007824 */ /* 0x004fc600078e00ff */
[----:B------:R0:W5:Y:S01]  /*25c30*/  LDL R4, [R1+0xc] ;  /* 0x00000c0001047983 */ /* 0x0001620000100800 */
[----:B------:R-:W-:Y:S01]  /*25c40*/  BSSY B0, `(.L_x_561) ;  /* 0x000003e000007945 */ /* 0x000fe20003800000 */
[----:B---3--:R-:W-:-:S07]  /*25c50*/  IMAD.SHL.U32 R2, R2, 0x100, RZ ;  /* 0x0000010002027824 */ /* 0x008fce00078e00ff */
.L_x_570:
[----:B------:R-:W1:Y:S01]  /*25c60*/  S2R R5, SR_TID.X ;  /* 0x0000000000057919 */ /* 0x000e620000002100 */
[----:B-----5:R-:W-:Y:S01]  /*25c70*/  SHF.L.U32 R8, R4, 0x1f, RZ ;  /* 0x0000001f04087819 */ /* 0x020fe200000006ff */
[----:B------:R-:W-:Y:S01]  /*25c80*/  BSSY B1, `(.L_x_562) ;  /* 0x0000006000017945 */ /* 0x000fe20003800000 */
[----:B-1----:R-:W-:Y:S01]  /*25c90*/  LOP3.LUT P1, RZ, R5, 0x7f, RZ, 0xc0, !PT ;  /* 0x0000007f05ff7812 */ /* 0x002fe2000782c0ff */
[----:B------:R-:W-:-:S04]  /*25ca0*/  IMAD R5, R7, 0x8, R18 ;  /* 0x0000000807057824 */ /* 0x000fc800078e0212 */
[----:B------:R-:W1:Y:S08]  /*25cb0*/  SYNCS.PHASECHK.TRANS64.TRYWAIT P0, [R5+URZ+0x20], R8 ;  /* 0x00002008050075a7 */ /* 0x000e70000800017f */
[----:B------:R-:W2:Y:S01]  /*25cc0*/  @!P1 LDC R10, c[0x0][0x70c] ;  /* 0x0001c300ff0a9b82 */ /* 0x000ea20000000800 */
[----:B-1----:R-:W-:Y:S05]  /*25cd0*/  @!P0 BRA `(.L_x_563) ;  /* 0x0000001000108947 */ /* 0x002fea0003800000 */
.L_x_586:
[----:B------:R-:W-:Y:S05]  /*25ce0*/  BSYNC B1 ;  /* 0x0000000000017941 */ /* 0x000fea0003800000 */
.L_x_562:
[----:B------:R-:W3:Y:S01]  /*25cf0*/  S2R R9, SR_TID.X ;  /* 0x0000000000097919 */ /* 0x000ee20000002100 */
[----:B------:R-:W-:-:S04]  /*25d00*/  UPRMT UR4, UR46, 0x9910, URZ ;  /* 0x000099102e047896 */ /* 0x000fc8000800003f */
[----:B------:R-:W-:Y:S01]  /*25d10*/  UISETP.NE.AND UP0, UPT, UR4, 0x2, UPT ;  /* 0x000000020400788c */ /* 0x000fe2000bf05270 */
[----:B---3--:R-:W-:-:S13]  /*25d20*/  LOP3.LUT P0, RZ, R9, 0x7f, RZ, 0xc0, !PT ;  /* 0x0000007f09ff7812 */ /* 0x008fda000780c0ff */
[----:B--2---:R2:W-:Y:S01]  /*25d30*/  @!P0 SYNCS.ARRIVE.TRANS64 RZ, [R5+URZ], R10 ;  /* 0x0000000a05ff89a7 */ /* 0x0045e2000800003f */
[----:B------:R-:W-:-:S13]  /*25d40*/  PLOP3.LUT P0, PT, PT, PT, UP0, 0x80, 0x0 ;  /* 0x000000000000781c */ /* 0x000fda0003f0f008 */
[----:B--2---:R-:W-:Y:S05]  /*25d50*/  @P0 BRA `(.L_x_564) ;  /* 0x0000000000040947 */ /* 0x004fea0003800000 */
[----:B------:R-:W-:Y:S01]  /*25d60*/  BPT.TRAP 0x1 ;  /* 0x000000040000795c */ /* 0x000fe20000300000 */
.L_x_564:
[----:B------:R-:W-:Y:S01]  /*25d70*/  ISETP.NE.AND P0, PT, R17, RZ, PT ;  /* 0x000000ff1100720c */ /* 0x000fe20003f05270 */
[----:B------:R-:W-:-:S12]  /*25d80*/  BSSY B1, `(.L_x_565) ;  /* 0x0000003000017945 */ /* 0x000fd80003800000 */
[----:B------:R-:W-:Y:S05]  /*25d90*/  @P0 BRA `(.L_x_566) ;  /* 0x0000000000040947 */ /* 0x000fea0003800000 */
[----:B------:R-:W-:Y:S01]  /*25da0*/  BPT.TRAP 0x1 ;  /* 0x000000040000795c */ /* 0x000fe20000300000 */
.L_x_566:
[----:B------:R-:W-:Y:S05]  /*25db0*/  BSYNC B1 ;  /* 0x0000000000017941 */ /* 0x000fea0003800000 */
.L_x_565:
[----:B------:R-:W-:-:S03]  /*25dc0*/  UMOV UR4, 0xffffffff ;  /* 0xffffffff00047882 */ /* 0x000fc60000000000 */
[----:B------:R-:W-:Y:S05]  /*25dd0*/  BRA.DIV UR4, `(.L_x_567) ;  /* 0x0000000e04e47947 */ /* 0x000fea000b800000 */
[----:B------:R-:W-:-:S13]  /*25de0*/  ELECT P6, URZ, PT ;  /* 0x00000000003f782f */ /* 0x000fda00038c0000 */
.L_x_589:
[----:B------:R-:W-:Y:S04]  /*25df0*/  BSSY B1, `(.L_x_568) ;  /* 0x0000019000017945 */ /* 0x000fe80003800000 */
[----:B------:R-:W-:Y:S05]  /*25e00*/  @!P6 BRA `(.L_x_569) ;  /* 0x00000000005ce947 */ /* 0x000fea0003800000 */
[----:B------:R-:W-:Y:S01]  /*25e10*/  R2UR UR9, R5 ;  /* 0x00000000050972ca */ /* 0x000fe200000e0000 */
[--C-:B-1----:R-:W-:Y:S01]  /*25e20*/  IMAD R5, R7, 0x4000, R18.reuse ;  /* 0x0000400007057824 */ /* 0x102fe200078e0212 */
[----:B------:R-:W-:Y:S01]  /*25e30*/  UIADD3 UR4, UP0, UR36, 0xf0, URZ ;  /* 0x000000f024047890 */ /* 0x000fe2000ff1e03f */
[----:B------:R-:W-:Y:S01]  /*25e40*/  R2UR UR11, R2 ;  /* 0x00000000020b72ca */ /* 0x000fe200000e0000 */
[----:B------:R-:W-:Y:S01]  /*25e50*/  UIADD3 UR16, UP1, UR36, 0x1f0, URZ ;  /* 0x000001f024107890 */ /* 0x000fe2000ff3e03f */
[----:B------:R-:W-:Y:S01]  /*25e60*/  R2UR UR10, R6 ;  /* 0x00000000060a72ca */ /* 0x000fe200000e0000 */
[----:B------:R-:W-:Y:S01]  /*25e70*/  UMOV UR6, 0x0 ;  /* 0x0000000000067882 */ /* 0x000fe20000000000 */
[----:B------:R-:W-:Y:S01]  /*25e80*/  R2UR UR5, R5 ;  /* 0x00000000050572ca */ /* 0x000fe200000e0000 */
[----:B------:R-:W-:Y:S01]  /*25e90*/  IMAD R5, R7, 0x8000, R18 ;  /* 0x0000800007057824 */ /* 0x000fe200078e0212 */
[----:B------:R-:W-:Y:S01]  /*25ea0*/  R2UR UR12, R16 ;  /* 0x00000000100c72ca */ /* 0x000fe200000e0000 */
[----:B------:R-:W-:Y:S01]  /*25eb0*/  UIADD3.X UR17, URZ, UR37, URZ, UP1, !UPT ;  /* 0x000000253f117290 */ /* 0x000fe20008ffe43f */
[----:B------:R-:W-:Y:S01]  /*25ec0*/  R2UR UR15, R0 ;  /* 0x00000000000f72ca */ /* 0x000fe200000e0000 */
[----:B------:R-:W-:Y:S01]  /*25ed0*/  UMOV UR7, 0x10000000 ;  /* 0x1000000000077882 */ /* 0x000fe20000000000 */
[----:B------:R-:W-:-:S07]  /*25ee0*/  R2UR UR8, R5 ;  /* 0x00000000050872ca */ /* 0x000fce00000e0000 */
[----:B------:R-:W-:Y:S02]  /*25ef0*/  UIADD3 UR13, UR5, 0x800, URZ ;  /* 0x00000800050d7890 */ /* 0x000fe4000fffe03f */
[----:B------:R-:W-:-:S04]  /*25f00*/  UIADD3.X UR5, URZ, UR37, URZ, UP0, !UPT ;  /* 0x000000253f057290 */ /* 0x000fc800087fe43f */
[----:B------:R-:W-:-:S03]  /*25f10*/  UIADD3 UR14, UR8, 0x10800, URZ ;  /* 0x00010800080e7890 */ /* 0x000fc6000fffe03f */
[----:B------:R-:W-:Y:S02]  /*25f20*/  UMOV UR8, UR13 ;  /* 0x0000000d00087c82 */ /* 0x000fe40008000000 */
[----:B------:R1:W-:Y:S02]  /*25f30*/  UTMALDG.3D [UR8], [UR4], desc[UR6] ;  /* 0x00000608040075b4 */ /* 0x0003e40008011000 */
[----:B-1----:R-:W-:Y:S01]  /*25f40*/  UMOV UR11, UR15 ;  /* 0x0000000f000b7c82 */ /* 0x002fe20008000000 */
[----:B------:R-:W-:Y:S02]  /*25f50*/  UMOV UR8, UR14 ;  /* 0x0000000e00087c82 */ /* 0x000fe40008000000 */
[----:B------:R2:W-:Y:S02]  /*25f60*/  UTMALDG.3D [UR8], [UR16], desc[UR6] ;  /* 0x00000608100075b4 */ /* 0x0005e40008011000 */
[----:B--2---:R-:W-:Y:S01]  /*25f70*/  NOP ;  /* 0x0000000000007918 */ /* 0x004fe20000000000 */
.L_x_569:
[----:B------:R-:W-:Y:S05]  /*25f80*/  BSYNC B1 ;  /* 0x0000000000017941 */ /* 0x000fea0003800000 */
.L_x_568:
[----:B------:R-:W-:Y:S02]  /*25f90*/  VIADD R3, R3, 0xffffffff ;  /* 0xffffffff03037836 */ /* 0x000fe40000000000 */
[----:B------:R-:W-:Y:S02]  /*25fa0*/  VIADD R7, R7, 0x1 ;  /* 0x0000000107077836 */ /* 0x000fe40000000000 */
[----:B------:R-:W-:Y:S01]  /*25fb0*/  VIADD R6, R6, 0x40 ;  /* 0x0000004006067836 */ /* 0x000fe20000000000 */
[----:B------:R-:W-:Y:S02]  /*25fc0*/  ISETP.GT.AND P1, PT, R3, 0x1, PT ;  /* 0x000000010300780c */ /* 0x000fe40003f24270 */
[----:B------:R-:W-:-:S04]  /*25fd0*/  ISETP.NE.AND P0, PT, R7, 0x4, PT ;  /* 0x000000040700780c */ /* 0x000fc80003f05270 */
[----:B-1----:R-:W-:Y:S02]  /*25fe0*/  SEL R5, RZ, 0x1, P0 ;  /* 0x00000001ff057807 */ /* 0x002fe40000000000 */
[----:B------:R-:W-:Y:S02]  /*25ff0*/  SEL R7, R7, RZ, P0 ;  /* 0x000000ff07077207 */ /* 0x000fe40000000000 */
[----:B------:R-:W-:-:S03]  /*26000*/  LOP3.LUT R4, R4, R5, RZ, 0x3c, !PT ;  /* 0x0000000504047212 */ /* 0x000fc600078e3cff */
[----:B------:R-:W-:Y:S05]  /*26010*/  @P1 BRA `(.L_x_570) ;  /* 0xfffffffc00101947 */ /* 0x000fea000383ffff */
[----:B------:R-:W-:Y:S05]  /*26020*/  BSYNC B0 ;  /* 0x0000000000007941 */ /* 0x000fea0003800000 */
.L_x_561:
[----:B------:R-:W2:Y:S01]  /*26030*/  LDL.LU R0, [R1+0x8] ;  /* 0x0000080001007983 */ /* 0x000ea20000300800 */
[----:B------:R-:W-:-:S03]  /*26040*/  ULDC.64 UR4, c[0x0][0x850] ;  /* 0x0002140000047ab9 */ /* 0x000fc60000000a00 */
[----:B-1----:R-:W3:Y:S04]  /*26050*/  LDL.LU R2, [R1+0x10] ;  /* 0x0000100001027983 */ /* 0x002ee80000300800 */
[----:B------:R-:W4:Y:S04]  /*26060*/  LDL.LU R4, [R1+0xc] ;  /* 0x00000c0001047983 */ /* 0x000f280000300800 */
[----:B------:R-:W5:Y:S04]  /*26070*/  LDL.LU R9, [R1+0x200] ;  /* 0x0002000001097983 */ /* 0x000f680000300800 */
[----:B------:R-:W4:Y:S01]  /*26080*/  LDL.LU R8, [R1+0x204] ;  /* 0x0002040001087983 */ /* 0x000f220000300800 */
[----:B------:R-:W-:Y:S01]  /*26090*/  BSSY B0, `(.L_x_571) ;  /* 0x000007a000007945 */ /* 0x000fe20003800000 */
[----:B------:R-:W-:-:S02]  /*260a0*/  IMAD.MOV.U32 R16, RZ, RZ, -0x1 ;  /* 0xffffffffff107424 */ /* 0x000fc400078e00ff */
[----:B--2---:R-:W-:Y:S01]  /*260b0*/  IMAD.IADD R0, R19, 0x1, R0 ;  /* 0x0000000113007824 */ /* 0x004fe200078e0200 */
[----:B---3--:R-:W-:-:S04]  /*260c0*/  LOP3.LUT P2, RZ, R2, 0xff, RZ, 0xc0, !PT ;  /* 0x000000ff02ff7812 */ /* 0x008fc8000784c0ff */
[----:B------:R-:W-:Y:S02]  /*260d0*/  SHF.R.U32.HI R2, RZ, 0x2, R0 ;  /* 0x00000002ff027819 */ /* 0x000fe40000011600 */
[----:B------:R-:W-:Y:S02]  /*260e0*/  ISETP.GT.U32.AND P0, PT, R0, 0x3, PT ;  /* 0x000000030000780c */ /* 0x000fe40003f04070 */
[----:B------:R-:W-:Y:S02]  /*260f0*/  LOP3.LUT R2, R2, 0x1, RZ, 0xc0, !PT ;  /* 0x0000000102027812 */ /* 0x000fe400078ec0ff */
[C---:B------:R-:W-:Y:S02]  /*26100*/  ISETP.LT.U32.AND P0, PT, R19.reuse, 0x4, P0 ;  /* 0x000000041300780c */ /* 0x040fe40000701070 */
[----:B------:R-:W-:Y:S02]  /*26110*/  ISETP.NE.U32.AND P1, PT, R2, 0x1, PT ;  /* 0x000000010200780c */ /* 0x000fe40003f25070 */
[----:B------:R-:W-:Y:S01]  /*26120*/  SEL R2, RZ, 0x1, !P0 ;  /* 0x00000001ff027807 */ /* 0x000fe20004000000 */
[----:B------:R1:W-:Y:S01]  /*26130*/  @P2 SYNCS.ARRIVE.TRANS64.A1T0 RZ, [R18+URZ+0x58], RZ ;  /* 0x000058ff12ff29a7 */ /* 0x0003e2000810003f */
[----:B------:R-:W-:-:S02]  /*26140*/  ISETP.GT.U32.AND P1, PT, R19, 0x3, !P1 ;  /* 0x000000031300780c */ /* 0x000fc40004f24070 */
[----:B----4-:R-:W-:Y:S02]  /*26150*/  IADD3 R8, P0, R8, UR38, RZ ;  /* 0x0000002608087c10 */ /* 0x010fe4000ff1e0ff */
[----:B------:R-:W-:Y:S02]  /*26160*/  SEL R3, RZ, 0x1, !P1 ;  /* 0x00000001ff037807 */ /* 0x000fe40004800000 */
[----:B-----5:R-:W-:Y:S02]  /*26170*/  IADD3.X R9, R9, UR44, RZ, P0, !PT ;  /* 0x0000002c09097c10 */ /* 0x020fe400087fe4ff */
[--C-:B------:R-:W-:Y:S01]  /*26180*/  LOP3.LUT R4, R3, R4, R2.reuse, 0x96, !PT ;  /* 0x0000000403047212 */ /* 0x100fe200078e9602 */
[----:B------:R-:W-:Y:S01]  /*26190*/  IMAD.MOV.U32 R3, RZ, RZ, -0x1 ;  /* 0xffffffffff037424 */ /* 0x000fe200078e00ff */
[----:B------:R-:W-:Y:S02]  /*261a0*/  LOP3.LUT R5, R0, 0x3, RZ, 0xc0, !PT ;  /* 0x0000000300057812 */ /* 0x000fe400078ec0ff */
[----:B------:R-:W-:Y:S01]  /*261b0*/  PRMT R2, RZ, 0x7610, R2 ;  /* 0x00007610ff027816 */ /* 0x000fe20000000002 */
[----:B------:R2:W-:Y:S01]  /*261c0*/  STL [R1+0xc], R4 ;  /* 0x00000c0401007387 */ /* 0x0005e20000100800 */
[----:B------:R-:W-:-:S02]  /*261d0*/  ISETP.GE.U32.AND P0, PT, R8, UR4, PT ;  /* 0x0000000408007c0c */ /* 0x000fc4000bf06070 */
[----:B------:R-:W-:Y:S01]  /*261e0*/  PRMT R0, RZ, 0x7610, R0 ;  /* 0x00007610ff007816 */ /* 0x000fe20000000000 */
[----:B------:R1:W-:Y:S01]  /*261f0*/  STL [R1+0x204], R8 ;  /* 0x0002040801007387 */ /* 0x0003e20000100800 */
[----:B------:R-:W-:-:S03]  /*26200*/  ISETP.GE.U32.AND.EX P0, PT, R9, UR5, PT, P0 ;  /* 0x0000000509007c0c */ /* 0x000fc6000bf06100 */
[----:B------:R1:W-:Y:S01]  /*26210*/  STL [R1+0x200], R9 ;  /* 0x0002000901007387 */ /* 0x0003e20000100800 */
[----:B--2---:R-:W-:-:S03]  /*26220*/  IMAD.MOV.U32 R4, RZ, RZ, -0x1 ;  /* 0xffffffffff047424 */ /* 0x004fc600078e00ff */
[----:B------:R1:W-:Y:S04]  /*26230*/  STL [R1+0x8], R5 ;  /* 0x0000080501007387 */ /* 0x0003e80000100800 */
[----:B------:R1:W-:Y:S04]  /*26240*/  STL [R1+0x4], R4 ;  /* 0x0000040401007387 */ /* 0x0003e80000100800 */
[----:B------:R1:W-:Y:S04]  /*26250*/  STL [R1], R3 ;  /* 0x0000000301007387 */ /* 0x0003e80000100800 */
[----:B------:R1:W-:Y:S01]  /*26260*/  STL.S16 [R1+0x10], R2 ;  /* 0x0000100201007387 */ /* 0x0003e20000100600 */
[----:B------:R-:W-:Y:S05]  /*26270*/  @P0 BRA `(.L_x_572) ;  /* 0x00000004006c0947 */ /* 0x000fea0003800000 */
[----:B------:R-:W2:Y:S01]  /*26280*/  S2R R0, SR_CTAID.X ;  /* 0x0000000000007919 */ /* 0x000ea20000002500 */
[----:B------:R-:W-:Y:S01]  /*26290*/  ULDC UR4, c[0x0][0x150] ;  /* 0x0000540000047ab9 */ /* 0x000fe20000000800 */
[----:B-1----:R-:W1:Y:S01]  /*262a0*/  LDC R5, c[0x0][0x144] ;  /* 0x00005100ff057b82 */ /* 0x002e620000000800 */
[----:B------:R-:W-:Y:S01]  /*262b0*/  UISETP.NE.AND UP0, UPT, UR45, URZ, UPT ;  /* 0x0000003f2d00728c */ /* 0x000fe2000bf05270 */
[----:B------:R-:W3:Y:S01]  /*262c0*/  S2R R2, SR_CTAID.Y ;  /* 0x0000000000027919 */ /* 0x000ee20000002600 */
[----:B------:R-:W-:-:S04]  /*262d0*/  ULDC UR7, c[0x0][0x830] ;  /* 0x00020c0000077ab9 */ /* 0x000fc80000000800 */
[----:B------:R-:W-:Y:S01]  /*262e0*/  PLOP3.LUT P0, PT, PT, PT, UP0, 0x80, 0x0 ;  /* 0x000000000000781c */ /* 0x000fe20003f0f008 */
[----:B------:R-:W4:Y:S01]  /*262f0*/  LDC R7, c[0x0][0x148] ;  /* 0x00005200ff077b82 */ /* 0x000f220000000800 */
[----:B--2---:R-:W-:Y:S02]  /*26300*/  I2FP.F32.U32 R3, R0 ;  /* 0x0000000000037245 */ /* 0x004fe40000201000 */
[----:B---3--:R-:W-:-:S03]  /*26310*/  I2FP.F32.U32 R4, R2 ;  /* 0x0000000200047245 */ /* 0x008fc60000201000 */
[----:B------:R-:W-:Y:S01]  /*26320*/  FMUL R3, R3, UR4 ;  /* 0x0000000403037c20 */ /* 0x000fe20008400000 */
[----:B------:R-:W-:Y:S02]  /*26330*/  ULDC UR4, c[0x0][0x154] ;  /* 0x0000550000047ab9 */ /* 0x000fe40000000800 */
[----:B------:R-:W-:Y:S01]  /*26340*/  FMUL R6, R4, UR4 ;  /* 0x0000000404067c20 */ /* 0x000fe20008400000 */
[----:B------:R-:W-:Y:S02]  /*26350*/  ULDC.64 UR4, c[0x0][0x828] ;  /* 0x00020a0000047ab9 */ /* 0x000fe40000000a00 */
[----:B------:R-:W2:Y:S08]  /*26360*/  F2I.U32.TRUNC.NTZ R3, R3 ;  /* 0x0000000300037305 */ /* 0x000eb0000020f000 */
[----:B------:R-:W3:Y:S01]  /*26370*/  F2I.U32.TRUNC.NTZ R6, R6 ;  /* 0x0000000600067305 */ /* 0x000ee2000020f000 */
[----:B--2---:R-:W-:-:S02]  /*26380*/  IMAD.MOV R4, RZ, RZ, -R3 ;  /* 0x000000ffff047224 */ /* 0x004fc400078e0a03 */
[----:B------:R-:W-:Y:S02]  /*26390*/  IMAD.MOV.U32 R3, RZ, RZ, R9 ;  /* 0x000000ffff037224 */ /* 0x000fe400078e0009 */
[----:B-1----:R-:W-:Y:S02]  /*263a0*/  IMAD R0, R5, R4, R0 ;  /* 0x0000000405007224 */ /* 0x002fe400078e0200 */
[----:B---3--:R-:W-:-:S04]  /*263b0*/  IMAD.MOV R4, RZ, RZ, -R6 ;  /* 0x000000ffff047224 */ /* 0x008fc800078e0a06 */
[----:B----4-:R-:W-:Y:S01]  /*263c0*/  @P0 IMAD R0, R7, R4, R2 ;  /* 0x0000000407000224 */ /* 0x010fe200078e0202 */
[----:B------:R-:W-:Y:S01]  /*263d0*/  ISETP.NE.U32.AND P0, PT, RZ, UR4, PT ;  /* 0x00000004ff007c0c */ /* 0x000fe2000bf05070 */
[----:B------:R-:W-:-:S03]  /*263e0*/  IMAD.MOV.U32 R2, RZ, RZ, R8 ;  /* 0x000000ffff027224 */ /* 0x000fc600078e0008 */
[----:B------:R-:W-:-:S13]  /*263f0*/  ISETP.NE.AND.EX P0, PT, RZ, UR5, PT, P0 ;  /* 0x00000005ff007c0c */ /* 0x000fda000bf05300 */
[----:B------:R-:W-:Y:S05]  /*26400*/  @!P0 BRA `(.L_x_573) ;  /* 0x0000000000288947 */ /* 0x000fea0003800000 */
[----:B------:R-:W-:Y:S02]  /*26410*/  ULDC UR6, c[0x0][0x834] ;  /* 0x00020d0000067ab9 */ /* 0x000fe40000000800 */
[----:B------:R-:W-:-:S05]  /*26420*/  IADD3 R3, P0, R8, UR6, RZ ;  /* 0x0000000608037c10 */ /* 0x000fca000ff1e0ff */
[----:B------:R-:W-:-:S04]  /*26430*/  IMAD.X R7, RZ, RZ, R9, P0 ;  /* 0x000000ffff077224 */ /* 0x000fc800000e0609 */
[----:B------:R-:W-:-:S04]  /*26440*/  IMAD.WIDE.U32 R4, R7, UR4, RZ ;  /* 0x0000000407047c25 */ /* 0x000fc8000f8e00ff */
[----:B------:R-:W-:-:S04]  /*26450*/  IMAD.WIDE.U32 R4, P0, R3, UR5, R4 ;  /* 0x0000000503047c25 */ /* 0x000fc8000f800004 */
[----:B------:R-:W-:-:S04]  /*26460*/  IMAD.WIDE.U32 R2, R3, UR4, RZ ;  /* 0x0000000403027c25 */ /* 0x000fc8000f8e00ff */
[----:B------:R-:W-:Y:S01]  /*26470*/  IMAD.MOV.U32 R2, RZ, RZ, R5 ;  /* 0x000000ffff027224 */ /* 0x000fe200078e0005 */
[----:B------:R-:W-:Y:S01]  /*26480*/  IADD3 RZ, P1, R3, R4, RZ ;  /* 0x0000000403ff7210 */ /* 0x000fe20007f3e0ff */
[----:B------:R-:W-:-:S04]  /*26490*/  IMAD.X R3, RZ, RZ, RZ, P0 ;  /* 0x000000ffff037224 */ /* 0x000fc800000e06ff */
[----:B------:R-:W-:-:S08]  /*264a0*/  IMAD.WIDE.U32.X R2, R7, UR5, R2, P1 ;  /* 0x0000000507027c25 */ /* 0x000fd000088e0402 */
.L_x_573:
[--C-:B------:R-:W-:Y:S01]  /*264b0*/  SHF.R.U64 R16, R2, UR7, R3.reuse ;  /* 0x0000000702107c19 */ /* 0x100fe20008001203 */
[----:B------:R-:W-:Y:S01]  /*264c0*/  ULDC.64 UR4, c[0x0][0x820] ;  /* 0x0002080000047ab9 */ /* 0x000fe20000000a00 */
[----:B------:R-:W-:Y:S01]  /*264d0*/  SHF.R.U32.HI R2, RZ, UR7, R3 ;  /* 0x00000007ff027c19 */ /* 0x000fe20008011603 */
[----:B------:R-:W-:Y:S01]  /*264e0*/  IMAD.MOV.U32 R3, RZ, RZ, R9 ;  /* 0x000000ffff037224 */ /* 0x000fe200078e0009 */
[----:B------:R-:W-:Y:S01]  /*264f0*/  IADD3 R7, P0, RZ, -R16, RZ ;  /* 0x80000010ff077210 */ /* 0x000fe20007f1e0ff */
[----:B------:R-:W-:-:S04]  /*26500*/  ULDC.64 UR6, c[0x0][0x840] ;  /* 0x0002100000067ab9 */ /* 0x000fc80000000a00 */
[----:B------:R-:W-:Y:S01]  /*26510*/  IMAD.X R2, RZ, RZ, ~R2, P0 ;  /* 0x000000ffff027224 */ /* 0x000fe200000e0e02 */
[----:B------:R-:W-:-:S03]  /*26520*/  ISETP.NE.U32.AND P0, PT, RZ, UR6, PT ;  /* 0x00000006ff007c0c */ /* 0x000fc6000bf05070 */
[----:B------:R-:W-:Y:S01]  /*26530*/  IMAD R2, R2, UR4, RZ ;  /* 0x0000000402027c24 */ /* 0x000fe2000f8e02ff */
[----:B------:R-:W-:-:S03]  /*26540*/  ISETP.NE.AND.EX P0, PT, RZ, UR7, PT, P0 ;  /* 0x00000007ff007c0c */ /* 0x000fc6000bf05300 */
[----:B------:R-:W-:Y:S02]  /*26550*/  IMAD R5, R7, UR5, R2 ;  /* 0x0000000507057c24 */ /* 0x000fe4000f8e0202 */
[----:B------:R-:W-:-:S04]  /*26560*/  IMAD.MOV.U32 R2, RZ, RZ, R8 ;  /* 0x000000ffff027224 */ /* 0x000fc800078e0008 */
[----:B------:R-:W-:Y:S01]  /*26570*/  IMAD.WIDE.U32 R2, R7, UR4, R2 ;  /* 0x0000000407027c25 */ /* 0x000fe2000f8e0002 */
[----:B------:R-:W-:-:S03]  /*26580*/  ULDC UR4, c[0x0][0x818] ;  /* 0x0002060000047ab9 */ /* 0x000fc60000000800 */
[----:B------:R-:W-:-:S05]  /*26590*/  IMAD.IADD R3, R3, 0x1, R5 ;  /* 0x0000000103037824 */ /* 0x000fca00078e0205 */
[--C-:B------:R-:W-:Y:S02]  /*265a0*/  SHF.R.U64 R6, R2, UR4, R3.reuse ;  /* 0x0000000402067c19 */ /* 0x100fe40008001203 */
[----:B------:R-:W-:Y:S01]  /*265b0*/  SHF.R.U32.HI R3, RZ, UR4, R3 ;  /* 0x00000004ff037c19 */ /* 0x000fe20008011603 */
[----:B------:R-:W-:-:S03]  /*265c0*/  ULDC UR4, c[0x0][0x808] ;  /* 0x0002020000047ab9 */ /* 0x000fc60000000800 */
[--C-:B------:R-:W-:Y:S02]  /*265d0*/  SHF.R.U64 R7, R6, UR4, R3.reuse ;  /* 0x0000000406077c19 */ /* 0x100fe40008001203 */
[----:B------:R-:W-:Y:S01]  /*265e0*/  SHF.R.U32.HI R2, RZ, UR4, R3 ;  /* 0x00000004ff027c19 */ /* 0x000fe20008011603 */
[----:B------:R-:W-:-:S03]  /*265f0*/  ULDC UR4, c[0x0][0x858] ;  /* 0x0002160000047ab9 */ /* 0x000fc60000000800 */
[--C-:B------:R-:W-:Y:S02]  /*26600*/  SHF.R.U64 R8, R7, UR4, R2.reuse ;  /* 0x0000000407087c19 */ /* 0x100fe40008001202 */
[----:B------:R-:W-:-:S03]  /*26610*/  SHF.R.U32.HI R9, RZ, UR4, R2 ;  /* 0x00000004ff097c19 */ /* 0x000fc60008011602 */
[----:B------:R-:W-:Y:S02]  /*26620*/  IMAD.MOV.U32 R2, RZ, RZ, R8 ;  /* 0x000000ffff027224 */ /* 0x000fe400078e0008 */
[----:B------:R-:W-:Y:S01]  /*26630*/  IMAD.MOV.U32 R3, RZ, RZ, R9 ;  /* 0x000000ffff037224 */ /* 0x000fe200078e0009 */
[----:B------:R-:W-:Y:S06]  /*26640*/  @!P0 BRA `(.L_x_574) ;  /* 0x0000000000288947 */ /* 0x000fec0003800000 */
        /* <DEDUP_REMOVED lines=10> */
.L_x_574:
[----:B------:R-:W-:Y:S01]  /*266f0*/  ULDC UR4, c[0x0][0x848] ;  /* 0x0002120000047ab9 */ /* 0x000fe20000000800 */
[----:B------:R-:W-:Y:S01]  /*26700*/  LOP3.LUT R7, R7, UR43, RZ, 0xc0, !PT ;  /* 0x0000002b07077c12 */ /* 0x000fe2000f8ec0ff */
[----:B------:R-:W-:Y:S01]  /*26710*/  UISETP.NE.AND UP0, UPT, UR45, URZ, UPT ;  /* 0x0000003f2d00728c */ /* 0x000fe2000bf05270 */
[----:B------:R-:W-:Y:S01]  /*26720*/  SHF.R.U64 R2, R2, UR4, R3 ;  /* 0x0000000402027c19 */ /* 0x000fe20008001203 */
[----:B------:R-:W-:-:S04]  /*26730*/  ULDC UR4, c[0x0][0x838] ;  /* 0x00020e0000047ab9 */ /* 0x000fc80000000800 */
[----:B------:R-:W-:Y:S01]  /*26740*/  IMAD.MOV R3, RZ, RZ, -R2 ;  /* 0x000000ffff037224 */ /* 0x000fe200078e0a02 */
[----:B------:R-:W-:Y:S01]  /*26750*/  PLOP3.LUT P0, PT, PT, PT, UP0, 0x40, 0x0 ;  /* 0x000000000000781c */ /* 0x000fe20003f0e808 */
[----:B------:R-:W-:Y:S01]  /*26760*/  IMAD R7, R2, UR42, R7 ;  /* 0x0000002a02077c24 */ /* 0x000fe2000f8e0207 */
[----:B------:R-:W-:Y:S01]  /*26770*/  PLOP3.LUT P1, PT, PT, PT, UP0, 0x40, 0x0 ;  /* 0x000000000000781c */ /* 0x000fe20003f2e808 */
[----:B------:R-:W-:Y:S01]  /*26780*/  IMAD R8, R3, UR4, R8 ;  /* 0x0000000403087c24 */ /* 0x000fe2000f8e0208 */
[----:B------:R-:W-:Y:S01]  /*26790*/  ULDC UR4, c[0x0][0x810] ;  /* 0x0002040000047ab9 */ /* 0x000fe20000000800 */
[----:B------:R-:W-:Y:S01]  /*267a0*/  LOP3.LUT R3, R6, UR41, RZ, 0xc0, !PT ;  /* 0x0000002906037c12 */ /* 0x000fe2000f8ec0ff */
[----:B------:R-:W-:Y:S01]  /*267b0*/  IMAD R0, R7, UR4, R0 ;  /* 0x0000000407007c24 */ /* 0x000fe2000f8e0200 */
[----:B------:R-:W-:-:S03]  /*267c0*/  ULDC UR4, c[0x0][0x800] ;  /* 0x0002000000047ab9 */ /* 0x000fc60000000800 */
[----:B------:R-:W-:-:S05]  /*267d0*/  IMAD R3, R8, UR4, R3 ;  /* 0x0000000408037c24 */ /* 0x000fca000f8e0203 */
[----:B------:R-:W-:Y:S02]  /*267e0*/  SEL R4, R3, R0, P0 ;  /* 0x0000000003047207 */ /* 0x000fe40000000000 */
[----:B------:R-:W-:Y:S01]  /*267f0*/  SEL R2, R0, R3, P1 ;  /* 0x0000000300027207 */ /* 0x000fe20000800000 */
[----:B------:R-:W-:Y:S02]  /*26800*/  IMAD.MOV.U32 R0, RZ, RZ, 0x1 ;  /* 0x00000001ff007424 */ /* 0x000fe400078e00ff */
[----:B------:R2:W-:Y:S04]  /*26810*/  STL [R1], R4 ;  /* 0x0000000401007387 */ /* 0x0005e80000100800 */
[----:B------:R2:W-:Y:S02]  /*26820*/  STL [R1+0x4], R2 ;  /* 0x0000040201007387 */ /* 0x0005e40000100800 */
.L_x_572:
[----:B------:R-:W-:Y:S05]  /*26830*/  BSYNC B0 ;  /* 0x0000000000007941 */ /* 0x000fea0003800000 */
.L_x_571:
[----:B------:R-:W-:-:S13]  /*26840*/  LOP3.LUT P0, RZ, R0, 0xff, RZ, 0xc0, !PT ;  /* 0x000000ff00ff7812 */ /* 0x000fda000780c0ff */
[----:B------:R-:W-:Y:S05]  /*26850*/  @P0 BRA `(.L_x_575) ;  /* 0xfffffff0002c0947 */ /* 0x000fea000383ffff */
[----:B------:R-:W-:Y:S05]  /*26860*/  BSYNC B6 ;  /* 0x0000000000067941 */ /* 0x000fea0003800000 */
.L_x_558:
[----:B------:R-:W-:-:S03]  /*26870*/  UMOV UR4, 0xffffffff ;  /* 0xffffffff00047882 */ /* 0x000fc60000000000 */
[----:B------:R-:W-:Y:S05]  /*26880*/  BRA.DIV UR4, `(.L_x_576) ;  /* 0x0000000604587947 */ /* 0x000fea000b800000 */
[----:B------:R-:W-:-:S13]  /*26890*/  ELECT P6, URZ, PT ;  /* 0x00000000003f782f */ /* 0x000fda00038c0000 */
.L_x_592:
[----:B------:R-:W-:Y:S04]  /*268a0*/  BSSY B0, `(.L_x_577) ;  /* 0x0000030000007945 */ /* 0x000fe80003800000 */
[----:B------:R-:W-:Y:S05]  /*268b0*/  @!P6 BRA `(.L_x_578) ;  /* 0x0000000000b8e947 */ /* 0x000fea0003800000 */
[----:B------:R-:W-:-:S04]  /*268c0*/  ULOP3.LUT UR4, UR40, 0x2, URZ, 0xfc, !UPT ;  /* 0x0000000228047892 */ /* 0x000fc8000f8efc3f */
[----:B------:R-:W-:-:S06]  /*268d0*/  UISETP.NE.AND UP0, UPT, UR4, 0x3, UPT ;  /* 0x000000030400788c */ /* 0x000fcc000bf05270 */
[----:B------:R-:W-:-:S13]  /*268e0*/  PLOP3.LUT P0, PT, PT, PT, UP0, 0x80, 0x0 ;  /* 0x000000000000781c */ /* 0x000fda0003f0f008 */
[----:B------:R-:W-:Y:S05]  /*268f0*/  @!P0 BRA `(.L_x_579) ;  /* 0x0000000000048947 */ /* 0x000fea0003800000 */
[----:B------:R-:W-:Y:S01]  /*26900*/  BPT.TRAP 0x1 ;  /* 0x000000040000795c */ /* 0x000fe20000300000 */
.L_x_579:
[----:B-12---:R-:W2:Y:S04]  /*26910*/  LDL R2, [R1+0xc] ;  /* 0x00000c0001027983 */ /* 0x006ea80000100800 */
[----:B------:R-:W3:Y:S01]  /*26920*/  LDL R4, [R1+0x8] ;  /* 0x0000080001047983 */ /* 0x000ee20000100800 */
[----:B0-----:R-:W-:Y:S01]  /*26930*/  MOV R0, 0x400 ;  /* 0x0000040000007802 */ /* 0x001fe20000000f00 */
[----:B------:R-:W0:Y:S03]  /*26940*/  S2R R3, SR_CgaCtaId ;  /* 0x0000000000037919 */ /* 0x000e260000008800 */
[----:B0-----:R-:W-:-:S05]  /*26950*/  LEA R0, R3, R0, 0x18 ;  /* 0x0000000003007211 */ /* 0x001fca00078ec0ff */
[----:B------:R-:W-:Y:S01]  /*26960*/  VIADD R0, R0, 0x20 ;  /* 0x0000002000007836 */ /* 0x000fe20000000000 */
[----:B--2---:R-:W-:-:S03]  /*26970*/  SHF.L.U32 R2, R2, 0x1f, RZ ;  /* 0x0000001f02027819 */ /* 0x004fc600000006ff */
[----:B---3--:R-:W-:-:S04]  /*26980*/  IMAD R3, R4, 0x8, R0 ;  /* 0x0000000804037824 */ /* 0x008fc800078e0200 */
[----:B------:R-:W0:Y:S02]  /*26990*/  SYNCS.PHASECHK.TRANS64.TRYWAIT P0, [R3+URZ], R2 ;  /* 0x00000002030075a7 */ /* 0x000e24000800017f */
[----:B0-----:R-:W-:Y:S05]  /*269a0*/  @!P0 BRA `(.L_x_580) ;  /* 0x0000000400308947 */ /* 0x001fea0003800000 */
.L_x_593:
[----:B------:R-:W0:Y:S04]  /*269b0*/  LDL.LU R5, [R1+0x8] ;  /* 0x0000080001057983 */ /* 0x000e280000300800 */
[----:B------:R-:W2:Y:S01]  /*269c0*/  LDL.LU R4, [R1+0xc] ;  /* 0x00000c0001047983 */ /* 0x000ea20000300800 */
[----:B0-----:R-:W-:-:S05]  /*269d0*/  VIADD R2, R5, 0x1 ;  /* 0x0000000105027836 */ /* 0x001fca0000000000 */
[----:B------:R-:W-:-:S04]  /*269e0*/  ISETP.NE.AND P0, PT, R2, 0x4, PT ;  /* 0x000000040200780c */ /* 0x000fc80003f05270 */
[----:B------:R-:W-:Y:S02]  /*269f0*/  SEL R3, RZ, 0x1, P0 ;  /* 0x00000001ff037807 */ /* 0x000fe40000000000 */
[----:B------:R-:W-:Y:S02]  /*26a00*/  SEL R5, R2, RZ, P0 ;  /* 0x000000ff02057207 */ /* 0x000fe40000000000 */
[----:B--2---:R-:W-:-:S03]  /*26a10*/  LOP3.LUT R4, R4, R3, RZ, 0x3c, !PT ;  /* 0x0000000304047212 */ /* 0x004fc600078e3cff */
[----:B------:R-:W-:Y:S01]  /*26a20*/  IMAD R3, R5, 0x8, R0 ;  /* 0x0000000805037824 */ /* 0x000fe200078e0200 */
[----:B------:R-:W-:-:S04]  /*26a30*/  SHF.L.U32 R2, R4, 0x1f, RZ ;  /* 0x0000001f04027819 */ /* 0x000fc800000006ff */
[----:B------:R-:W0:Y:S02]  /*26a40*/  SYNCS.PHASECHK.TRANS64.TRYWAIT P0, [R3+URZ], R2 ;  /* 0x00000002030075a7 */ /* 0x000e24000800017f */
[----:B0-----:R-:W-:Y:S05]  /*26a50*/  @!P0 BRA `(.L_x_581) ;  /* 0x0000000400188947 */ /* 0x001fea0003800000 */
.L_x_594:
[----:B0-----:R-:W-:-:S05]  /*26a60*/  VIADD R2, R5, 0x1 ;  /* 0x0000000105027836 */ /* 0x001fca0000000000 */
[----:B------:R-:W-:-:S04]  /*26a70*/  ISETP.NE.AND P0, PT, R2, 0x4, PT ;  /* 0x000000040200780c */ /* 0x000fc80003f05270 */
[----:B------:R-:W-:Y:S02]  /*26a80*/  SEL R3, RZ, 0x1, P0 ;  /* 0x00000001ff037807 */ /* 0x000fe40000000000 */
[----:B------:R-:W-:Y:S02]  /*26a90*/  SEL R5, R2, RZ, P0 ;  /* 0x000000ff02057207 */ /* 0x000fe40000000000 */
[----:B------:R-:W-:-:S03]  /*26aa0*/  LOP3.LUT R7, R4, R3, RZ, 0x3c, !PT ;  /* 0x0000000304077212 */ /* 0x000fc600078e3cff */
[----:B------:R-:W-:Y:S01]  /*26ab0*/  IMAD R3, R5, 0x8, R0 ;  /* 0x0000000805037824 */ /* 0x000fe200078e0200 */
[----:B------:R-:W-:-:S04]  /*26ac0*/  SHF.L.U32 R2, R7, 0x1f, RZ ;  /* 0x0000001f07027819 */ /* 0x000fc800000006ff */
[----:B------:R-:W0:Y:S02]  /*26ad0*/  SYNCS.PHASECHK.TRANS64.TRYWAIT P0, [R3+URZ], R2 ;  /* 0x00000002030075a7 */ /* 0x000e24000800017f */
[----:B0-----:R-:W-:Y:S05]  /*26ae0*/  @!P0 BRA `(.L_x_582) ;  /* 0x0000000400088947 */ /* 0x001fea0003800000 */
.L_x_595:
[----:B0-----:R-:W-:-:S05]  /*26af0*/  VIADD R2, R5, 0x1 ;  /* 0x0000000105027836 */ /* 0x001fca0000000000 */
[----:B------:R-:W-:-:S04]  /*26b00*/  ISETP.NE.AND P0, PT, R2, 0x4, PT ;  /* 0x000000040200780c */ /* 0x000fc80003f05270 */
[----:B------:R-:W-:Y:S02]  /*26b10*/  SEL R4, RZ, 0x1, P0 ;  /* 0x00000001ff047807 */ /* 0x000fe40000000000 */
[----:B------:R-:W-:Y:S02]  /*26b20*/  SEL R3, R2, RZ, P0 ;  /* 0x000000ff02037207 */ /* 0x000fe40000000000 */
[----:B------:R-:W-:-:S03]  /*26b30*/  LOP3.LUT R4, R7, R4, RZ, 0x3c, !PT ;  /* 0x0000000407047212 */ /* 0x000fc600078e3cff */
[----:B------:R-:W-:Y:S01]  /*26b40*/  IMAD R3, R3, 0x8, R0 ;  /* 0x0000000803037824 */ /* 0x000fe200078e0200 */
[----:B------:R-:W-:-:S07]  /*26b50*/  SHF.L.U32 R0, R4, 0x1f, RZ ;  /* 0x0000001f04007819 */ /* 0x000fce00000006ff */
.L_x_583:
[----:B0-----:R0:W1:Y:S02]  /*26b60*/  SYNCS.PHASECHK.TRANS64.TRYWAIT P0, [R3+URZ], R0 ;  /* 0x00000000030075a7 */ /* 0x001064000800017f */
[----:B-1----:R-:W-:Y:S05]  /*26b70*/  @!P0 NANOSLEEP.SYNCS 0x989680 ;  /* 0x009896800000895d */ /* 0x002fea0003900000 */
[----:B------:R-:W1:Y:S02]  /*26b80*/  @!P0 SYNCS.PHASECHK.TRANS64 P0, [R3+URZ], R0 ;  /* 0x00000000030085a7 */ /* 0x000e64000800007f */
[----:B-1----:R-:W-:Y:S05]  /*26b90*/  @!P0 BRA `(.L_x_583) ;  /* 0xfffffffc00f08947 */ /* 0x002fea000383ffff */
.L_x_578:
[----:B------:R-:W-:Y:S05]  /*26ba0*/  BSYNC B0 ;  /* 0x0000000000007941 */ /* 0x000fea0003800000 */
.L_x_577:
[----:B------:R-:W-:Y:S05]  /*26bb0*/  EXIT ;  /* 0x000000000000794d */ /* 0x000fea0003800000 */
.L_x_14:
[----:B------:R-:W-:Y:S02]  /*26bc0*/  IMAD.MOV.U32 R12, RZ, RZ, RZ ;  /* 0x000000ffff0c7224 */ /* 0x000fe400078e00ff */
[----:B------:R-:W-:Y:S02]  /*26bd0*/  IMAD.MOV.U32 R11, RZ, RZ, 0x1f ;  /* 0x0000001fff0b7424 */ /* 0x000fe400078e00ff */
[----:B------:R-:W-:-:S07]  /*26be0*/  IMAD.MOV.U32 R15, RZ, RZ, -0x1 ;  /* 0xffffffffff0f7424 */ /* 0x000fce00078e00ff */
[----:B--2--5:R-:W-:Y:S05]  /*26bf0*/  WARPSYNC.COLLECTIVE R15, `(.L_x_584) ;  /* 0x000000000f087348 */ /* 0x024fea0003c00000 */
[----:B------:R0:W1:Y:S02]  /*26c00*/  SHFL.IDX P6, R14, R13, R12, R11 ;  /* 0x0000000c0d0e7389 */ /* 0x00006400000c000b */
[----:B012--5:R-:W-:Y:S01]  /*26c10*/  ENDCOLLECTIVE ;  /* 0x000000000000791b */ /* 0x027fe20003800000 */
.L_x_584:
[----:B------:R-:W-:Y:S05]  /*26c20*/  BRA `(.L_x_585) ;  /* 0xfffffda400b07947 */ /* 0x000fea000383ffff */
.L_x_18:
[----:B-1----:R1:W2:Y:S02]  /*26c30*/  SYNCS.PHASECHK.TRANS64.TRYWAIT P1, [R5+URZ], R0 ;  /* 0x00000000050075a7 */ /* 0x0022a4000802017f */
[----:B--2---:R-:W-:Y:S05]  /*26c40*/  @!P1 NANOSLEEP.SYNCS 0x989680 ;  /* 0x009896800000995d */ /* 0x004fea0003900000 */
[----:B------:R-:W2:Y:S02]  /*26c50*/  @!P1 SYNCS.PHASECHK.TRANS64 P1, [R5+URZ], R0 ;  /* 0x00000000050095a7 */ /* 0x000ea4000802007f */
[----:B--2---:R-:W-:Y:S05]  /*26c60*/  @!P1 BRA `(.L_x_18) ;  /* 0xfffffffc00f09947 */ /* 0x004fea000383ffff */
[----:B------:R-:W-:Y:S05]  /*26c70*/  BRA `(.L_x_17) ;  /* 0xfffffda400dc7947 */ /* 0x000fea000383ffff */
.L_x_23:
[----:B0-----:R0:W1:Y:S02]  /*26c80*/  SYNCS.PHASECHK.TRANS64.TRYWAIT P1, [R9+URZ], R4 ;  /* 0x00000004090075a7 */ /* 0x001064000802017f */
[----:B-1----:R-:W-:Y:S05]  /*26c90*/  @!P1 NANOSLEEP.SYNCS 0x989680 ;  /* 0x009896800000995d */ /* 0x002fea0003900000 */
[----:B------:R-:W1:Y:S02]  /*26ca0*/  @!P1 SYNCS.PHASECHK.TRANS64 P1, [R9+URZ], R4 ;  /* 0x00000004090095a7 */ /* 0x000e64000802007f */
[----:B-1----:R-:W-:Y:S05]  /*26cb0*/  @!P1 BRA `(.L_x_23) ;  /* 0xfffffffc00f09947 */ /* 0x002fea000383ffff */
[----:B------:R-:W-:Y:S05]  /*26cc0*/  BRA `(.L_x_22) ;  /* 0xfffffdfc00947947 */ /* 0x000fea000383ffff */
.L_x_31:
[----:B-1----:R1:W2:Y:S02]  /*26cd0*/  SYNCS.PHASECHK.TRANS64.TRYWAIT P1, [R5+URZ], R8 ;  /* 0x00000008050075a7 */ /* 0x0022a4000802017f */
[----:B--2---:R-:W-:Y:S05]  /*26ce0*/  @!P1 NANOSLEEP.SYNCS 0x989680 ;  /* 0x009896800000995d */ /* 0x004fea0003900000 */
[----:B------:R-:W2:Y:S02]  /*26cf0*/  @!P1 SYNCS.PHASECHK.TRANS64 P1, [R5+URZ], R8 ;  /* 0x00000008050095a7 */ /* 0x000ea4000802007f */
[----:B--2---:R-:W-:Y:S05]  /*26d00*/  @!P1 BRA `(.L_x_31) ;  /* 0xfffffffc00f09947 */ /* 0x004fea000383ffff */
[----:B------:R-:W-:Y:S05]  /*26d10*/  BRA `(.L_x_30) ;  /* 0xfffffe5400e07947 */ /* 0x000fea000383ffff */
.L_x_563:
[----:B-1----:R1:W3:Y:S02]  /*26d20*/  SYNCS.PHASECHK.TRANS64.TRYWAIT P0, [R5+URZ+0x20], R8 ;  /* 0x00002008050075a7 */ /* 0x0022e4000800017f */
[----:B---3--:R-:W-:Y:S05]  /*26d30*/  @!P0 NANOSLEEP.SYNCS 0x989680 ;  /* 0x009896800000895d */ /* 0x008fea0003900000 */
[----:B------:R-:W3:Y:S02]  /*26d40*/  @!P0 SYNCS.PHASECHK.TRANS64 P0, [R5+URZ+0x20], R8 ;  /* 0x00002008050085a7 */ /* 0x000ee4000800007f */
[----:B---3--:R-:W-:Y:S05]  /*26d50*/  @!P0 BRA `(.L_x_563) ;  /* 0xfffffffc00f08947 */ /* 0x008fea000383ffff */
[----:B------:R-:W-:Y:S05]  /*26d60*/  BRA `(.L_x_586) ;  /* 0xffffffec00dc7947 */ /* 0x000fea000383ffff */
.L_x_567:
[----:B------:R-:W-:Y:S01]  /*26d70*/  BSSY B1, `(.L_x_587) ;  /* 0x0000006000017945 */ /* 0x000fe20003800000 */
[----:B------:R-:W-:-:S07]  /*26d80*/  IMAD.MOV.U32 R15, RZ, RZ, -0x1 ;  /* 0xffffffffff0f7424 */ /* 0x000fce00078e00ff */
[----:B01----:R-:W-:Y:S05]  /*26d90*/  WARPSYNC.COLLECTIVE R15, `(.L_x_588) ;  /* 0x000000000f0c7348 */ /* 0x003fea0003c00000 */
[----:B------:R-:W-:Y:S02]  /*26da0*/  ELECT P6, UR62, PT ;  /* 0x00000000003e782f */ /* 0x000fe400038c0000 */
[----:B------:R-:W-:Y:S01]  /*26db0*/  MOV R14, UR62 ;  /* 0x0000003e000e7c02 */ /* 0x000fe20008000f00 */
[----:B01----:R-:W-:Y:S10]  /*26dc0*/  ENDCOLLECTIVE ;  /* 0x000000000000791b */ /* 0x003ff40003800000 */
.L_x_588:
[----:B------:R-:W-:Y:S05]  /*26dd0*/  BSYNC B1 ;  /* 0x0000000000017941 */ /* 0x000fea0003800000 */
.L_x_587:
[----:B------:R-:W-:Y:S05]  /*26de0*/  BRA `(.L_x_589) ;  /* 0xfffffff000007947 */ /* 0x000fea000383ffff */
.L_x_576:
[----:B------:R-:W-:Y:S01]  /*26df0*/  BSSY B0, `(.L_x_590) ;  /* 0x0000006000007945 */ /* 0x000fe20003800000 */
[----:B------:R-:W-:-:S07]  /*26e00*/  IMAD.MOV.U32 R15, RZ, RZ, -0x1 ;  /* 0xffffffffff0f7424 */ /* 0x000fce00078e00ff */
[----:B012---:R-:W-:Y:S05]  /*26e10*/  WARPSYNC.COLLECTIVE R15, `(.L_x_591) ;  /* 0x000000000f0c7348 */ /* 0x007fea0003c00000 */
[----:B------:R-:W-:Y:S02]  /*26e20*/  ELECT P6, UR62, PT ;  /* 0x00000000003e782f */ /* 0x000fe400038c0000 */
[----:B------:R-:W-:Y:S01]  /*26e30*/  MOV R14, UR62 ;  /* 0x0000003e000e7c02 */ /* 0x000fe20008000f00 */
[----:B012---:R-:W-:Y:S10]  /*26e40*/  ENDCOLLECTIVE ;  /* 0x000000000000791b */ /* 0x007ff40003800000 */
.L_x_591:
[----:B------:R-:W-:Y:S05]  /*26e50*/  BSYNC B0 ;  /* 0x0000000000007941 */ /* 0x000fea0003800000 */
.L_x_590:
[----:B------:R-:W-:Y:S05]  /*26e60*/  BRA `(.L_x_592) ;  /* 0xfffffff8008c7947 */ /* 0x000fea000383ffff */
.L_x_580:
[----:B0-----:R0:W1:Y:S02]  /*26e70*/  SYNCS.PHASECHK.TRANS64.TRYWAIT P0, [R3+URZ], R2 ;  /* 0x00000002030075a7 */ /* 0x001064000800017f */
[----:B-1----:R-:W-:Y:S05]  /*26e80*/  @!P0 NANOSLEEP.SYNCS 0x989680 ;  /* 0x009896800000895d */ /* 0x002fea0003900000 */
[----:B------:R-:W1:Y:S02]  /*26e90*/  @!P0 SYNCS.PHASECHK.TRANS64 P0, [R3+URZ], R2 ;  /* 0x00000002030085a7 */ /* 0x000e64000800007f */
[----:B-1----:R-:W-:Y:S05]  /*26ea0*/  @!P0 BRA `(.L_x_580) ;  /* 0xfffffffc00f08947 */ /* 0x002fea000383ffff */
[----:B------:R-:W-:Y:S05]  /*26eb0*/  BRA `(.L_x_593) ;  /* 0xfffffff800bc7947 */ /* 0x000fea000383ffff */
.L_x_581:
[----:B0-----:R0:W1:Y:S02]  /*26ec0*/  SYNCS.PHASECHK.TRANS64.TRYWAIT P0, [R3+URZ], R2 ;  /* 0x00000002030075a7 */ /* 0x001064000800017f */
[----:B-1----:R-:W-:Y:S05]  /*26ed0*/  @!P0 NANOSLEEP.SYNCS 0x989680 ;  /* 0x009896800000895d */ /* 0x002fea0003900000 */
[----:B------:R-:W1:Y:S02]  /*26ee0*/  @!P0 SYNCS.PHASECHK.TRANS64 P0, [R3+URZ], R2 ;  /* 0x00000002030085a7 */ /* 0x000e64000800007f */
[----:B-1----:R-:W-:Y:S05]  /*26ef0*/  @!P0 BRA `(.L_x_581) ;  /* 0xfffffffc00f08947 */ /* 0x002fea000383ffff */
[----:B------:R-:W-:Y:S05]  /*26f00*/  BRA `(.L_x_594) ;  /* 0xfffffff800d47947 */ /* 0x000fea000383ffff */
.L_x_582:
[----:B0-----:R0:W1:Y:S02]  /*26f10*/  SYNCS.PHASECHK.TRANS64.TRYWAIT P0, [R3+URZ], R2 ;  /* 0x00000002030075a7 */ /* 0x001064000800017f */
[----:B-1----:R-:W-:Y:S05]  /*26f20*/  @!P0 NANOSLEEP.SYNCS 0x989680 ;  /* 0x009896800000895d */ /* 0x002fea0003900000 */
[----:B------:R-:W1:Y:S02]  /*26f30*/  @!P0 SYNCS.PHASECHK.TRANS64 P0, [R3+URZ], R2 ;  /* 0x00000002030085a7 */ /* 0x000e64000800007f */
[----:B-1----:R-:W-:Y:S05]  /*26f40*/  @!P0 BRA `(.L_x_582) ;  /* 0xfffffffc00f08947 */ /* 0x002fea000383ffff */
[----:B------:R-:W-:Y:S05]  /*26f50*/  BRA `(.L_x_595) ;  /* 0xfffffff800e47947 */ /* 0x000fea000383ffff */
.L_x_596:
[----:B------:R-:W-:-:S00]  /*26f60*/  BRA `(.L_x_596) ;  /* 0xfffffffc00fc7947 */ /* 0x000fc0000383ffff */
[----:B------:R-:W-:-:S00]  /*26f70*/  NOP ;  /* 0x0000000000007918 */ /* 0x000fc00000000000 */
        /* <DEDUP_REMOVED lines=8> */
.L_x_597:


//--------------------- .nv.global.init           --------------------------
	.section	.nv.global.init,"aw",@progbits
.nv.global.init:
	.type		$str$24,@object
	.size		$str$24,($str$25 - $str$24)
$str$24:
        /*0000*/ 	.byte	0x28, 0x61, 0x64, 0x64, 0x72, 0x65, 0x73, 0x73, 0x20, 0x26, 0x20, 0x6d, 0x61, 0x73, 0x6b, 0x29
        /*0010*/ 	.byte	0x20, 0x3d, 0x3d, 0x20, 0x30, 0x00
	.type		$str$25,@object
	.size		$str$25,(__unnamed_2 - $str$25)
$str$25:
        /*0016*/ 	.byte	0x2f, 0x74, 0x6d, 0x70, 0x2f, 0x63, 0x75, 0x74, 0x6c, 0x61, 0x73, 0x73, 0x5f, 0x73, 0x77, 0x65
        /*0026*/ 	.byte	0x65, 0x70, 0x5f, 0x73, 0x72, 0x63, 0x2f, 0x69, 0x6e, 0x63, 0x6c, 0x75, 0x64, 0x65, 0x2f, 0x63
        /*0036*/ 	.byte	0x75, 0x74, 0x65, 0x2f, 0x70, 0x6f, 0x69, 0x6e, 0x74, 0x65, 0x72, 0x5f, 0x66, 0x6c, 0x61, 0x67
        /*0046*/ 	.byte	0x67, 0x65, 0x64, 0x2e, 0x68, 0x70, 0x70, 0x00
	.type		__unnamed_2,@object
	.size		__unnamed_2,(__unnamed_1 - __unnamed_2)
__unnamed_2:
        /* <DEDUP_REMOVED lines=28> */
        /*020e*/ 	.byte	0x3c, 0x31, 0x36, 0x33, 0x38, 0x34, 0x3e, 0x3e, 0x3e, 0x3e, 0x3e, 0x20, 0x26, 0x5d, 0x00
	.type		__unnamed_1,@object
	.size		__unnamed_1,(.L_0 - __unnamed_1)
__unnamed_1:
        /* <DEDUP_REMOVED lines=29> */
        /*03ed*/ 	.byte	0x00
.L_0:


//--------------------- .nv.shared._ZN7cutlass13device_kernelINS_4gemm6kernel13GemmUniversalIN4cute5tupleIJiiiiEEENS1_10collective13CollectiveMmaINS1_49MainloopSm90TmaGmmaRmemAWarpSpecializedMixedInputILi4ENS5_IJNS4_1CILi1EEESB_SB_EEENS1_35KernelTmaWarpSpecializedCooperativeEEENS5_IJNSA_ILi256EEESF_NSA_ILi64EEEEEENS5_IJNS_12float_e4m3_tEEEENS5_IJlSB_lEEENS_10bfloat16_tESK_NS4_8TiledMMAINS4_8MMA_AtomIJNS4_4SM904GMMA28MMA_64x256x16_F32BF16BF16_RSILNSP_5MajorE0ELSR_0ELNSP_7ScaleInE1ELSS_1EEEEEENS4_6LayoutINS5_IJNSA_ILi2EEESB_SB_EEENS5_IJSB_NSA_ILi0EEESY_EEEEENS5_IJNS4_10UnderscoreES11_S11_EEEEENS4_13SM90_TMA_LOADENS4_14ComposedLayoutINS4_7SwizzleILi2ELi4ELi3EEENS4_18smem_ptr_flag_bitsILi8EEENSV_INS5_IJNSA_ILi8EEESG_EEENS5_IJSG_SB_EEEEEEENS4_9Copy_AtomIJNS4_39AutoVectorizingCopyWithAssumedAlignmentILi128EEESI_EEENS4_8identityES14_NS15_INS16_ILi3ELi4ELi3EEENS18_ILi16EEES1D_EEvS1J_EENS_8epilogue10collective6detail29Sm90TmaWarpSpecializedAdapterINS1P_15DefaultEpilogueISI_SK_SK_NS1O_6thread17LinearCombinationISI_Li1EffLNS1T_9ScaleType4KindE0ELNS_15FloatRoundStyleE2ESI_EENS1_15EpilogueDefaultEEEEEvvEEEEvNT_6ParamsE --------------------------
	.section	.nv.shared._ZN7cutlass13device_kernelINS_4gemm6kernel13GemmUniversalIN4cute5tupleIJiiiiEEENS1_10collective13CollectiveMmaINS1_49MainloopSm90TmaGmmaRmemAWarpSpecializedMixedInputILi4ENS5_IJNS4_1CILi1EEESB_SB_EEENS1_35KernelTmaWarpSpecializedCooperativeEEENS5_IJNSA_ILi256EEESF_NSA_ILi64EEEEEENS5_IJNS_12float_e4m3_tEEEENS5_IJlSB_lEEENS_10bfloat16_tESK_NS4_8TiledMMAINS4_8MMA_AtomIJNS4_4SM904GMMA28MMA_64x256x16_F32BF16BF16_RSILNSP_5MajorE0ELSR_0ELNSP_7ScaleInE1ELSS_1EEEEEENS4_6LayoutINS5_IJNSA_ILi2EEESB_SB_EEENS5_IJSB_NSA_ILi0EEESY_EEEEENS5_IJNS4_10UnderscoreES11_S11_EEEEENS4_13SM90_TMA_LOADENS4_14ComposedLayoutINS4_7SwizzleILi2ELi4ELi3EEENS4_18smem_ptr_flag_bitsILi8EEENSV_INS5_IJNSA_ILi8EEESG_EEENS5_IJSG_SB_EEEEEEENS4_9Copy_AtomIJNS4_39AutoVectorizingCopyWithAssumedAlignmentILi128EEESI_EEENS4_8identityES14_NS15_INS16_ILi3ELi4ELi3EEENS18_ILi16EEES1D_EEvS1J_EENS_8epilogue10collective6detail29Sm90TmaWarpSpecializedAdapterINS1P_15DefaultEpilogueISI_SK_SK_NS1O_6thread17LinearCombinationISI_Li1EffLNS1T_9ScaleType4KindE0ELNS_15FloatRoundStyleE2ESI_EENS1_15EpilogueDefaultEEEEEvvEEEEvNT_6ParamsE,"aw",@nobits
	.sectionflags	@""
	.align	16
	.zero		1024


//--------------------- .nv.shared.reserved.0     --------------------------
	.section	.nv.shared.reserved.0,"aw",@nobits
	.weak		__nv_reservedSMEM_offset_0_alias
	.size		__nv_reservedSMEM_offset_0_alias, 0, 0
	.other		__nv_reservedSMEM_offset_0_alias,@"STO_CUDA_RESERVED_SHARED STV_DEFAULT"
__nv_reservedSMEM_offset_0_alias:
	.zero		0


//--------------------- .nv.global                --------------------------
	.section	.nv.global,"aw",@nobits
.nv.global:
	.type		_ZN40_INTERNAL_4ac65eac_4_k_cu_b8ca5f34_314694cute1_E,@object
	.size		_ZN40_INTERNAL_4ac65eac_4_k_cu_b8ca5f34_314694cute1_E,(_ZN40_INTERNAL_4ac65eac_4_k_cu_b8ca5f34_314694cuda3std3__45__cpo6cbeginE - _ZN40_INTERNAL_4ac65eac_4_k_cu_b8ca5f34_314694cute1_E)
_ZN40_INTERNAL_4ac65eac_4_k_cu_b8ca5f34_314694cute1_E:
	.zero		1
	.type		_ZN40_INTERNAL_4ac65eac_4_k_cu_b8ca5f34_314694cuda3std3__45__cpo6cbeginE,@object
	.size		_ZN40_INTERNAL_4ac65eac_4_k_cu_b8ca5f34_314694cuda3std3__45__cpo6cbeginE,(_ZN40_INTERNAL_4ac65eac_4_k_cu_b8ca5f34_314694cuda3std3__48in_placeE - _ZN40_INTERNAL_4ac65eac_4_k_cu_b8ca5f34_314694cuda3std3__45__cpo6cbeginE)
_ZN40_INTERNAL_4ac65eac_4_k_cu_b8ca5f34_314694cuda3std3__45__cpo6cbeginE:
	.zero		1
	.type		_ZN40_INTERNAL_4ac65eac_4_k_cu_b8ca5f34_314694cuda3std3__48in_placeE,@object
	.size		_ZN40_INTERNAL_4ac65eac_4_k_cu_b8ca5f34_314694cuda3std3__48in_placeE,(_ZN40_INTERNAL_4ac65eac_4_k_cu_b8ca5f34_314694cuda3std6ranges3__45__cpo9iter_moveE - _ZN40_INTERNAL_4ac65eac_4_k_cu_b8ca5f34_314694cuda3std3__48in_placeE)
_ZN40_INTERNAL_4ac65eac_4_k_cu_b8ca5f34_314694cuda3std3__48in_placeE:
	.zero		1
	.type		_ZN40_INTERNAL_4ac65eac_4_k_cu_b8ca5f34_314694cuda3std6ranges3__45__cpo9iter_moveE,@object
	.size		_ZN40_INTERNAL_4ac65eac_4_k_cu_b8ca5f34_314694cuda3std6ranges3__45__cpo9iter_moveE,(_ZN40_INTERNAL_4ac65eac_4_k_cu_b8ca5f34_314694cuda3std3__45__cpo5beginE - _ZN40_INTERNAL_4ac65eac_4_k_cu_b8ca5f34_314694cuda3std6ranges3__45__cpo9iter_moveE)
_ZN40_INTERNAL_4ac65eac_4_k_cu_b8ca5f34_314694cuda3std6ranges3__45__cpo9iter_moveE:
	.zero		1
	.type		_ZN40_INTERNAL_4ac65eac_4_k_cu_b8ca5f34_314694cuda3std3__45__cpo5beginE,@object
	.size		_ZN40_INTERNAL_4ac65eac_4_k_cu_b8ca5f34_314694cuda3std3__45__cpo5beginE,(_ZN40_INTERNAL_4ac65eac_4_k_cu_b8ca5f34_314694cuda3std3__442_GLOBAL__N__4ac65eac_4_k_cu_b8ca5f34_314696ignoreE - _ZN40_INTERNAL_4ac65eac_4_k_cu_b8ca5f34_314694cuda3std3__45__cpo5beginE)
_ZN40_INTERNAL_4ac65eac_4_k_cu_b8ca5f34_314694cuda3std3__45__cpo5beginE:
	.zero		1
	.type		_ZN40_INTERNAL_4ac65eac_4_k_cu_b8ca5f34_314694cuda3std3__442_GLOBAL__N__4ac65eac_4_k_cu_b8ca5f34_314696ignoreE,@object
	.size		_ZN40_INTERNAL_4ac65eac_4_k_cu_b8ca5f34_314694cuda3std3__442_GLOBAL__N__4ac65eac_4_k_cu_b8ca5f34_314696ignoreE,(_ZN40_INTERNAL_4ac65eac_4_k_cu_b8ca5f34_314694cute7productE - _ZN40_INTERNAL_4ac65eac_4_k_cu_b8ca5f34_314694cuda3std3__442_GLOBAL__N__4ac65eac_4_k_cu_b8ca5f34_314696ignoreE)
_ZN40_INTERNAL_4ac65eac_4_k_cu_b8ca5f34_314694cuda3std3__442_GLOBAL__N__4ac65eac_4_k_cu_b8ca5f34_314696ignoreE:
	.zero		1
	.type		_ZN40_INTERNAL_4ac65eac_4_k_cu_b8ca5f34_314694cute7productE,@object
	.size		_ZN40_INTERNAL_4ac65eac_4_k_cu_b8ca5f34_314694cute7productE,(_ZN40_INTERNAL_4ac65eac_4_k_cu_b8ca5f34_314694cuda3std3__45__cpo3endE - _ZN40_INTERNAL_4ac65eac_4_k_cu_b8ca5f34_314694cute7productE)
_ZN40_INTERNAL_4ac65eac_4_k_cu_b8ca5f34_314694cute7productE:
	.zero		1
	.type		_ZN40_INTERNAL_4ac65eac_4_k_cu_b8ca5f34_314694cuda3std3__45__cpo3endE,@object
	.size		_ZN40_INTERNAL_4ac65eac_4_k_cu_b8ca5f34_314694cuda3std3__45__cpo3endE,(_ZN40_INTERNAL_4ac65eac_4_k_cu_b8ca5f34_314694cuda3std3__419piecewise_constructE - _ZN40_INTERNAL_4ac65eac_4_k_cu_b8ca5f34_314694cuda3std3__45__cpo3endE)
_ZN40_INTERNAL_4ac65eac_4_k_cu_b8ca5f34_314694cuda3std3__45__cpo3endE:
	.zero		1
	.type		_ZN40_INTERNAL_4ac65eac_4_k_cu_b8ca5f34_314694cuda3std3__419piecewise_constructE,@object
	.size		_ZN40_INTERNAL_4ac65eac_4_k_cu_b8ca5f34_314694cuda3std3__419piecewise_constructE,(_ZN40_INTERNAL_4ac65eac_4_k_cu_b8ca5f34_314694cuda3std3__45__cpo4cendE - _ZN40_INTERNAL_4ac65eac_4_k_cu_b8ca5f34_314694cuda3std3__419piecewise_constructE)
_ZN40_INTERNAL_4ac65eac_4_k_cu_b8ca5f34_314694cuda3std3__419piecewise_constructE:
	.zero		1
	.type		_ZN40_INTERNAL_4ac65eac_4_k_cu_b8ca5f34_314694cuda3std3__45__cpo4cendE,@object
	.size		_ZN40_INTERNAL_4ac65eac_4_k_cu_b8ca5f34_314694cuda3std3__45__cpo4cendE,(_ZN40_INTERNAL_4ac65eac_4_k_cu_b8ca5f34_314694cuda3std6ranges3__45__cpo4swapE - _ZN40_INTERNAL_4ac65eac_4_k_cu_b8ca5f34_314694cuda3std3__45__cpo4cendE)
_ZN40_INTERNAL_4ac65eac_4_k_cu_b8ca5f34_314694cuda3std3__45__cpo4cendE:
	.zero		1
	.type		_ZN40_INTERNAL_4ac65eac_4_k_cu_b8ca5f34_314694cuda3std6ranges3__45__cpo4swapE,@object
	.size		_ZN40_INTERNAL_4ac65eac_4_k_cu_b8ca5f34_314694cuda3std6ranges3__45__cpo4swapE,(.L_9 - _ZN40_INTERNAL_4ac65eac_4_k_cu_b8ca5f34_314694cuda3std6ranges3__45__cpo4swapE)
_ZN40_INTERNAL_4ac65eac_4_k_cu_b8ca5f34_314694cuda3std6ranges3__45__cpo4swapE:
	.zero		1
.L_9:


//--------------------- .nv.constant0._ZN7cutlass13device_kernelINS_4gemm6kernel13GemmUniversalIN4cute5tupleIJiiiiEEENS1_10collective13CollectiveMmaINS1_49MainloopSm90TmaGmmaRmemAWarpSpecializedMixedInputILi4ENS5_IJNS4_1CILi1EEESB_SB_EEENS1_35KernelTmaWarpSpecializedCooperativeEEENS5_IJNSA_ILi256EEESF_NSA_ILi64EEEEEENS5_IJNS_12float_e4m3_tEEEENS5_IJlSB_lEEENS_10bfloat16_tESK_NS4_8TiledMMAINS4_8MMA_AtomIJNS4_4SM904GMMA28MMA_64x256x16_F32BF16BF16_RSILNSP_5MajorE0ELSR_0ELNSP_7ScaleInE1ELSS_1EEEEEENS4_6LayoutINS5_IJNSA_ILi2EEESB_SB_EEENS5_IJSB_NSA_ILi0EEESY_EEEEENS5_IJNS4_10UnderscoreES11_S11_EEEEENS4_13SM90_TMA_LOADENS4_14ComposedLayoutINS4_7SwizzleILi2ELi4ELi3EEENS4_18smem_ptr_flag_bitsILi8EEENSV_INS5_IJNSA_ILi8EEESG_EEENS5_IJSG_SB_EEEEEEENS4_9Copy_AtomIJNS4_39AutoVectorizingCopyWithAssumedAlignmentILi128EEESI_EEENS4_8identityES14_NS15_INS16_ILi3ELi4ELi3EEENS18_ILi16EEES1D_EEvS1J_EENS_8epilogue10collective6detail29Sm90TmaWarpSpecializedAdapterINS1P_15DefaultEpilogueISI_SK_SK_NS1O_6thread17LinearCombinationISI_Li1EffLNS1T_9ScaleType4KindE0ELNS_15FloatRoundStyleE2ESI_EENS1_15EpilogueDefaultEEEEEvvEEEEvNT_6ParamsE --------------------------
	.section	.nv.constant0._ZN7cutlass13device_kernelINS_4gemm6kernel13GemmUniversalIN4cute5tupleIJiiiiEEENS1_10collective13CollectiveMmaINS1_49MainloopSm90TmaGmmaRmemAWarpSpecializedMixedInputILi4ENS5_IJNS4_1CILi1EEESB_SB_EEENS1_35KernelTmaWarpSpecializedCooperativeEEENS5_IJNSA_ILi256EEESF_NSA_ILi64EEEEEENS5_IJNS_12float_e4m3_tEEEENS5_IJlSB_lEEENS_10bfloat16_tESK_NS4_8TiledMMAINS4_8MMA_AtomIJNS4_4SM904GMMA28MMA_64x256x16_F32BF16BF16_RSILNSP_5MajorE0ELSR_0ELNSP_7ScaleInE1ELSS_1EEEEEENS4_6LayoutINS5_IJNSA_ILi2EEESB_SB_EEENS5_IJSB_NSA_ILi0EEESY_EEEEENS5_IJNS4_10UnderscoreES11_S11_EEEEENS4_13SM90_TMA_LOADENS4_14ComposedLayoutINS4_7SwizzleILi2ELi4ELi3EEENS4_18smem_ptr_flag_bitsILi8EEENSV_INS5_IJNSA_ILi8EEESG_EEENS5_IJSG_SB_EEEEEEENS4_9Copy_AtomIJNS4_39AutoVectorizingCopyWithAssumedAlignmentILi128EEESI_EEENS4_8identityES14_NS15_INS16_ILi3ELi4ELi3EEENS18_ILi16EEES1D_EEvS1J_EENS_8epilogue10collective6detail29Sm90TmaWarpSpecializedAdapterINS1P_15DefaultEpilogueISI_SK_SK_NS1O_6thread17LinearCombinationISI_Li1EffLNS1T_9ScaleType4KindE0ELNS_15FloatRoundStyleE2ESI_EENS1_15EpilogueDefaultEEEEEvvEEEEvNT_6ParamsE,"a",@progbits
	.sectionflags	@""
	.align	4
.nv.constant0._ZN7cutlass13device_kernelINS_4gemm6kernel13GemmUniversalIN4cute5tupleIJiiiiEEENS1_10collective13CollectiveMmaINS1_49MainloopSm90TmaGmmaRmemAWarpSpecializedMixedInputILi4ENS5_IJNS4_1CILi1EEESB_SB_EEENS1_35KernelTmaWarpSpecializedCooperativeEEENS5_IJNSA_ILi256EEESF_NSA_ILi64EEEEEENS5_IJNS_12float_e4m3_tEEEENS5_IJlSB_lEEENS_10bfloat16_tESK_NS4_8TiledMMAINS4_8MMA_AtomIJNS4_4SM904GMMA28MMA_64x256x16_F32BF16BF16_RSILNSP_5MajorE0ELSR_0ELNSP_7ScaleInE1ELSS_1EEEEEENS4_6LayoutINS5_IJNSA_ILi2EEESB_SB_EEENS5_IJSB_NSA_ILi0EEESY_EEEEENS5_IJNS4_10UnderscoreES11_S11_EEEEENS4_13SM90_TMA_LOADENS4_14ComposedLayoutINS4_7SwizzleILi2ELi4ELi3EEENS4_18smem_ptr_flag_bitsILi8EEENSV_INS5_IJNSA_ILi8EEESG_EEENS5_IJSG_SB_EEEEEEENS4_9Copy_AtomIJNS4_39AutoVectorizingCopyWithAssumedAlignmentILi128EEESI_EEENS4_8identityES14_NS15_INS16_ILi3ELi4ELi3EEENS18_ILi16EEES1D_EEvS1J_EENS_8epilogue10collective6detail29Sm90TmaWarpSpecializedAdapterINS1P_15DefaultEpilogueISI_SK_SK_NS1O_6thread17LinearCombinationISI_Li1EffLNS1T_9ScaleType4KindE0ELNS_15FloatRoundStyleE2ESI_EENS1_15EpilogueDefaultEEEEEvvEEEEvNT_6ParamsE:
	.zero		2176


//--------------------- SYMBOLS --------------------------

	.type		.nv.reservedSmem.offset0,@object
	.size		.nv.reservedSmem.offset0,0x4
	.type		__assertfail,@function
